// auto-generated by cutlass_sweep.gemm — config: {"arch": "sm_90", "cluster_m": 1, "cluster_n": 2, "dtype": "bf16", "stages": 0, "tile_k": 32, "tile_m": 128, "tile_n": 256}
#include "cutlass/cutlass.h"
#include "cutlass/gemm/collective/collective_builder.hpp"
#include "cutlass/gemm/device/gemm_universal_adapter.h"
#include "cutlass/gemm/kernel/gemm_universal.hpp"
#include "cutlass/epilogue/collective/collective_builder.hpp"

using ElemA = cutlass::bfloat16_t;
using ElemB = cutlass::bfloat16_t;
using ElemCD = cutlass::bfloat16_t;
using Acc  = float;
using TileShape    = cute::Shape<cute::_128, cute::_256, cute::_32>;
using ClusterShape = cute::Shape<cute::_1, cute::_2, cute::_1>;

using CollectiveEpilogue = typename cutlass::epilogue::collective::CollectiveBuilder<
    cutlass::arch::Sm90, cutlass::arch::OpClassTensorOp,
    TileShape, ClusterShape,
    cutlass::epilogue::collective::EpilogueTileAuto,
    Acc, Acc,
    ElemCD, cutlass::layout::RowMajor, 128 / cutlass::sizeof_bits<ElemCD>::value,
    ElemCD, cutlass::layout::RowMajor, 128 / cutlass::sizeof_bits<ElemCD>::value,
    cutlass::epilogue::collective::EpilogueScheduleAuto
  >::CollectiveOp;

using CollectiveMainloop = typename cutlass::gemm::collective::CollectiveBuilder<
    cutlass::arch::Sm90, cutlass::arch::OpClassTensorOp,
    ElemA, cutlass::layout::RowMajor, 128 / cutlass::sizeof_bits<ElemA>::value,
    ElemB, cutlass::layout::ColumnMajor, 128 / cutlass::sizeof_bits<ElemB>::value,
    Acc,
    TileShape, ClusterShape,
    cutlass::gemm::collective::StageCountAutoCarveout<static_cast<int>(sizeof(typename CollectiveEpilogue::SharedStorage))>,
    cutlass::gemm::collective::KernelScheduleAuto
  >::CollectiveOp;

using GemmKernel = cutlass::gemm::kernel::GemmUniversal<
    cute::Shape<int,int,int,int>,
    CollectiveMainloop,
    CollectiveEpilogue
>;
using Gemm = cutlass::gemm::device::GemmUniversalAdapter<GemmKernel>;

// Force the device kernel symbol into the cubin without needing a host main.
auto* _anchor = &cutlass::device_kernel<GemmKernel>;


// ===== COMPILED SASS (sm_90a) =====

	.target	sm_90a

	.elftype	@"ET_EXEC"


//--------------------- .note.nv.tkinfo           --------------------------
	.section	.note.nv.tkinfo,"",@"SHT_NOTE"
	.sectionflags	@"SHF_NOTE_NV_TKINFO"
	.tkinfo
        /*0018*/ 	.word	0x00000002
        /*0030*/ 	.string	""
        /*0030*/ 	.string	"ptxas"
        /*0030*/ 	.string	"Cuda compilation tools, release 13.0, V13.0.88"
        /*0030*/ 	.string	"Build cuda_13.0.r13.0/compiler.36424714_0"
        /*0030*/ 	.string	"-arch sm_90a -m 64 "



//--------------------- .note.nv.cuinfo           --------------------------
	.section	.note.nv.cuinfo,"",@"SHT_NOTE"
	.sectionflags	@"SHF_NOTE_NV_CUINFO"
        /*0018*/ 	.short	0x0002
        /*001a*/ 	.short	0x005a
        /*001c*/ 	.short	0x0082
	.zero		2


//--------------------- .nv.info                  --------------------------
	.section	.nv.info,"",@"SHT_CUDA_INFO"
	.align	4


	//----- nvinfo : EIATTR_REGCOUNT
	.align		4
        /*0000*/ 	.byte	0x04, 0x2f
        /*0002*/ 	.short	(.L_15 - .L_14)
	.align		4
.L_14:
        /*0004*/ 	.word	index@(_ZN7cutlass13device_kernelINS_4gemm6kernel13GemmUniversalIN4cute5tupleIJiiiiEEENS1_10collective13CollectiveMmaINS1_34MainloopSm90TmaGmmaWarpSpecializedILi9ENS5_IJNS4_1CILi1EEENSA_ILi2EEESB_EEENS1_35KernelTmaWarpSpecializedCooperativeEEENS5_IJNSA_ILi128EEENSA_ILi256EEENSA_ILi32EEEEEENS_10bfloat16_tENS5_IJlSB_lEEESK_SL_NS4_8TiledMMAINS4_8MMA_AtomIJNS4_4SM904GMMA28MMA_64x256x16_F32BF16BF16_SSILNSP_5MajorE0ELSR_0ELNSP_7ScaleInE1ELSS_1EEEEEENS4_6LayoutINS5_IJSC_SB_SB_EEENS5_IJSB_NSA_ILi0EEESX_EEEEENS5_IJNS4_10UnderscoreES10_S10_EEEEENS4_23SM90_TMA_LOAD_MULTICASTENS4_14ComposedLayoutINS4_7SwizzleILi2ELi4ELi3EEENS4_18smem_ptr_flag_bitsILi16EEENSV_INS5_IJNSA_ILi8EEESI_EEENS5_IJSI_SB_EEEEEEEvNS4_8identityENS4_13SM90_TMA_LOADES1D_vS1E_EENS_8epilogue10collective6detail29Sm90TmaWarpSpecializedAdapterINS1I_15DefaultEpilogueISK_SL_SL_NS1H_6thread17LinearCombinationISK_Li1EffLNS1M_9ScaleType4KindE0ELNS_15FloatRoundStyleE2ESK_EENS1_15EpilogueDefaultEEEEEvvEEEEvNT_6ParamsE)
        /*0008*/ 	.word	0x000000a8


	//----- nvinfo : EIATTR_FRAME_SIZE
	.align		4
.L_15:
        /*000c*/ 	.byte	0x04, 0x11
        /*000e*/ 	.short	(.L_17 - .L_16)
	.align		4
.L_16:
        /*0010*/ 	.word	index@(_ZN7cutlass13device_kernelINS_4gemm6kernel13GemmUniversalIN4cute5tupleIJiiiiEEENS1_10collective13CollectiveMmaINS1_34MainloopSm90TmaGmmaWarpSpecializedILi9ENS5_IJNS4_1CILi1EEENSA_ILi2EEESB_EEENS1_35KernelTmaWarpSpecializedCooperativeEEENS5_IJNSA_ILi128EEENSA_ILi256EEENSA_ILi32EEEEEENS_10bfloat16_tENS5_IJlSB_lEEESK_SL_NS4_8TiledMMAINS4_8MMA_AtomIJNS4_4SM904GMMA28MMA_64x256x16_F32BF16BF16_SSILNSP_5MajorE0ELSR_0ELNSP_7ScaleInE1ELSS_1EEEEEENS4_6LayoutINS5_IJSC_SB_SB_EEENS5_IJSB_NSA_ILi0EEESX_EEEEENS5_IJNS4_10UnderscoreES10_S10_EEEEENS4_23SM90_TMA_LOAD_MULTICASTENS4_14ComposedLayoutINS4_7SwizzleILi2ELi4ELi3EEENS4_18smem_ptr_flag_bitsILi16EEENSV_INS5_IJNSA_ILi8EEESI_EEENS5_IJSI_SB_EEEEEEEvNS4_8identityENS4_13SM90_TMA_LOADES1D_vS1E_EENS_8epilogue10collective6detail29Sm90TmaWarpSpecializedAdapterINS1I_15DefaultEpilogueISK_SL_SL_NS1H_6thread17LinearCombinationISK_Li1EffLNS1M_9ScaleType4KindE0ELNS_15FloatRoundStyleE2ESK_EENS1_15EpilogueDefaultEEEEEvvEEEEvNT_6ParamsE)
        /*0014*/ 	.word	0x00000000


	//----- nvinfo : EIATTR_MIN_STACK_SIZE
	.align		4
.L_17:
        /*0018*/ 	.byte	0x04, 0x12
        /*001a*/ 	.short	(.L_19 - .L_18)
	.align		4
.L_18:
        /*001c*/ 	.word	index@(_ZN7cutlass13device_kernelINS_4gemm6kernel13GemmUniversalIN4cute5tupleIJiiiiEEENS1_10collective13CollectiveMmaINS1_34MainloopSm90TmaGmmaWarpSpecializedILi9ENS5_IJNS4_1CILi1EEENSA_ILi2EEESB_EEENS1_35KernelTmaWarpSpecializedCooperativeEEENS5_IJNSA_ILi128EEENSA_ILi256EEENSA_ILi32EEEEEENS_10bfloat16_tENS5_IJlSB_lEEESK_SL_NS4_8TiledMMAINS4_8MMA_AtomIJNS4_4SM904GMMA28MMA_64x256x16_F32BF16BF16_SSILNSP_5MajorE0ELSR_0ELNSP_7ScaleInE1ELSS_1EEEEEENS4_6LayoutINS5_IJSC_SB_SB_EEENS5_IJSB_NSA_ILi0EEESX_EEEEENS5_IJNS4_10UnderscoreES10_S10_EEEEENS4_23SM90_TMA_LOAD_MULTICASTENS4_14ComposedLayoutINS4_7SwizzleILi2ELi4ELi3EEENS4_18smem_ptr_flag_bitsILi16EEENSV_INS5_IJNSA_ILi8EEESI_EEENS5_IJSI_SB_EEEEEEEvNS4_8identityENS4_13SM90_TMA_LOADES1D_vS1E_EENS_8epilogue10collective6detail29Sm90TmaWarpSpecializedAdapterINS1I_15DefaultEpilogueISK_SL_SL_NS1H_6thread17LinearCombinationISK_Li1EffLNS1M_9ScaleType4KindE0ELNS_15FloatRoundStyleE2ESK_EENS1_15EpilogueDefaultEEEEEvvEEEEvNT_6ParamsE)
        /*0020*/ 	.word	0x00000000
.L_19:


//--------------------- .nv.compat                --------------------------
	.section	.nv.compat,"",@"SHT_CUDA_COMPAT_INFO"
	.align	4
        /*0000*/ 	.byte	0x02, 0x09, 0x01, 0x00, 0x02, 0x02, 0x04, 0x00, 0x02, 0x05, 0x05, 0x00, 0x03, 0x07, 0x01, 0x01
        /*0010*/ 	.byte	0x02, 0x03, 0x01, 0x00, 0x02, 0x06, 0x01, 0x00, 0x04, 0x0b, 0x08, 0x00, 0x00, 0x00, 0x00, 0x00
        /*0020*/ 	.byte	0x00, 0x00, 0x00, 0x00


//--------------------- .nv.info._ZN7cutlass13device_kernelINS_4gemm6kernel13GemmUniversalIN4cute5tupleIJiiiiEEENS1_10collective13CollectiveMmaINS1_34MainloopSm90TmaGmmaWarpSpecializedILi9ENS5_IJNS4_1CILi1EEENSA_ILi2EEESB_EEENS1_35KernelTmaWarpSpecializedCooperativeEEENS5_IJNSA_ILi128EEENSA_ILi256EEENSA_ILi32EEEEEENS_10bfloat16_tENS5_IJlSB_lEEESK_SL_NS4_8TiledMMAINS4_8MMA_AtomIJNS4_4SM904GMMA28MMA_64x256x16_F32BF16BF16_SSILNSP_5MajorE0ELSR_0ELNSP_7ScaleInE1ELSS_1EEEEEENS4_6LayoutINS5_IJSC_SB_SB_EEENS5_IJSB_NSA_ILi0EEESX_EEEEENS5_IJNS4_10UnderscoreES10_S10_EEEEENS4_23SM90_TMA_LOAD_MULTICASTENS4_14ComposedLayoutINS4_7SwizzleILi2ELi4ELi3EEENS4_18smem_ptr_flag_bitsILi16EEENSV_INS5_IJNSA_ILi8EEESI_EEENS5_IJSI_SB_EEEEEEEvNS4_8identityENS4_13SM90_TMA_LOADES1D_vS1E_EENS_8epilogue10collective6detail29Sm90TmaWarpSpecializedAdapterINS1I_15DefaultEpilogueISK_SL_SL_NS1H_6thread17LinearCombinationISK_Li1EffLNS1M_9ScaleType4KindE0ELNS_15FloatRoundStyleE2ESK_EENS1_15EpilogueDefaultEEEEEvvEEEEvNT_6ParamsE --------------------------
	.section	.nv.info._ZN7cutlass13device_kernelINS_4gemm6kernel13GemmUniversalIN4cute5tupleIJiiiiEEENS1_10collective13CollectiveMmaINS1_34MainloopSm90TmaGmmaWarpSpecializedILi9ENS5_IJNS4_1CILi1EEENSA_ILi2EEESB_EEENS1_35KernelTmaWarpSpecializedCooperativeEEENS5_IJNSA_ILi128EEENSA_ILi256EEENSA_ILi32EEEEEENS_10bfloat16_tENS5_IJlSB_lEEESK_SL_NS4_8TiledMMAINS4_8MMA_AtomIJNS4_4SM904GMMA28MMA_64x256x16_F32BF16BF16_SSILNSP_5MajorE0ELSR_0ELNSP_7ScaleInE1ELSS_1EEEEEENS4_6LayoutINS5_IJSC_SB_SB_EEENS5_IJSB_NSA_ILi0EEESX_EEEEENS5_IJNS4_10UnderscoreES10_S10_EEEEENS4_23SM90_TMA_LOAD_MULTICASTENS4_14ComposedLayoutINS4_7SwizzleILi2ELi4ELi3EEENS4_18smem_ptr_flag_bitsILi16EEENSV_INS5_IJNSA_ILi8EEESI_EEENS5_IJSI_SB_EEEEEEEvNS4_8identityENS4_13SM90_TMA_LOADES1D_vS1E_EENS_8epilogue10collective6detail29Sm90TmaWarpSpecializedAdapterINS1I_15DefaultEpilogueISK_SL_SL_NS1H_6thread17LinearCombinationISK_Li1EffLNS1M_9ScaleType4KindE0ELNS_15FloatRoundStyleE2ESK_EENS1_15EpilogueDefaultEEEEEvvEEEEvNT_6ParamsE,"",@"SHT_CUDA_INFO"
	.sectionflags	@""
	.align	4


	//----- nvinfo : EIATTR_CUDA_API_VERSION
	.align		4
        /*0000*/ 	.byte	0x04, 0x37
        /*0002*/ 	.short	(.L_21 - .L_20)
.L_20:
        /*0004*/ 	.word	0x00000082


	//----- nvinfo : EIATTR_KPARAM_INFO
	.align		4
.L_21:
        /*0008*/ 	.byte	0x04, 0x17
        /*000a*/ 	.short	(.L_23 - .L_22)
.L_22:
        /*000c*/ 	.word	0x00000000
        /*0010*/ 	.short	0x0000
        /*0012*/ 	.short	0x0070
        /*0014*/ 	.byte	0x00, 0xf0, 0x01, 0x10


	//----- nvinfo : EIATTR_SPARSE_MMA_MASK
	.align		4
.L_23:
        /*0018*/ 	.byte	0x03, 0x50
        /*001a*/ 	.short	0x0000


	//----- nvinfo : EIATTR_MAXREG_COUNT
	.align		4
        /*001c*/ 	.byte	0x03, 0x1b
        /*001e*/ 	.short	0x00a8


	//----- nvinfo : EIATTR_NUM_BARRIERS
	.align		4
        /*0020*/ 	.byte	0x02, 0x4c
        /*0022*/ 	.byte	0x01
	.zero		1


	//----- nvinfo : EIATTR_EXTERNS
	.align		4
        /*0024*/ 	.byte	0x04, 0x0f
        /*0026*/ 	.short	(.L_25 - .L_24)


	//   ....[0]....
	.align		4
.L_24:
        /*0028*/ 	.word	index@(__assertfail)


	//----- nvinfo : EIATTR_MERCURY_ISA_VERSION
	.align		4
.L_25:
        /*002c*/ 	.byte	0x03, 0x5f
        /*002e*/ 	.short	0x0101


	//----- nvinfo : EIATTR_INT_WARP_WIDE_INSTR_OFFSETS
	.align		4
        /*0030*/ 	.byte	0x04, 0x31
        /*0032*/ 	.short	(.L_27 - .L_26)


	//   ....[0]....
.L_26:
        /*0034*/ 	.word	0x00000540


	//   ....[1]....
        /*0038*/ 	.word	0x00000560


	//   ....[2]....
        /*003c*/ 	.word	0x00000710


	//----- nvinfo : EIATTR_COOP_GROUP_MASK_REGIDS
	.align		4
.L_27:
        /*0040*/ 	.byte	0x04, 0x29
        /*0042*/ 	.short	(.L_29 - .L_28)


	//   ....[0]....
.L_28:
        /*0044*/ 	.word	0xffffffff


	//   ....[1]....
        /*0048*/ 	.word	0xffffffff


	//   ....[2]....
        /*004c*/ 	.word	0xffffffff


	//   ....[3]....
        /*0050*/ 	.word	0xffffffff


	//   ....[4]....
        /*0054*/ 	.word	0xffffffff


	//   ....[5]....
        /*0058*/ 	.word	0xffffffff


	//----- nvinfo : EIATTR_COOP_GROUP_INSTR_OFFSETS
	.align		4
.L_29:
        /*005c*/ 	.byte	0x04, 0x28
        /*005e*/ 	.short	(.L_31 - .L_30)


	//   ....[0]....
.L_30:
        /*0060*/ 	.word	0x00000060


	//   ....[1]....
        /*0064*/ 	.word	0x00000070


	//   ....[2]....
        /*0068*/ 	.word	0x00000130


	//   ....[3]....
        /*006c*/ 	.word	0x00000390


	//   ....[4]....
        /*0070*/ 	.word	0x00000850


	//   ....[5]....
        /*0074*/ 	.word	0x000012a0


	//----- nvinfo : EIATTR_REG_RECONFIG
	.align		4
.L_31:
        /*0078*/ 	.byte	0x01, 0x54
	.zero		2


	//----- nvinfo : EIATTR_SYSCALL_OFFSETS
	.align		4
        /*007c*/ 	.byte	0x04, 0x46
        /*007e*/ 	.short	(.L_33 - .L_32)


	//   ....[0]....
.L_32:
        /*0080*/ 	.word	0x00001460


	//----- nvinfo : EIATTR_MBARRIER_INSTR_OFFSETS
	.align		4
.L_33:
        /*0084*/ 	.byte	0x04, 0x39
        /*0086*/ 	.short	(.L_35 - .L_34)


	//   ....[0]....
.L_34:
        /*0088*/ 	.word	0x00000250
        /*008c*/ 	.word	0x000000ff
        /*0090*/ 	.word	0x00000000
        /*0094*/ 	.short	0x0100
        /*0096*/ 	.byte	0x08
	.zero		1


	//   ....[1]....
        /*0098*/ 	.word	0x00000260
        /*009c*/ 	.word	0x000000ff
        /*00a0*/ 	.word	0x00000048
        /*00a4*/ 	.short	0x0100
        /*00a6*/ 	.byte	0x08
	.zero		1


	//   ....[2]....
        /*00a8*/ 	.word	0x00000270
        /*00ac*/ 	.word	0x000000ff
        /*00b0*/ 	.word	0x00000008
        /*00b4*/ 	.short	0x0100
        /*00b6*/ 	.byte	0x08
	.zero		1


	//   ....[3]....
        /*00b8*/ 	.word	0x00000280
        /*00bc*/ 	.word	0x000000ff
        /*00c0*/ 	.word	0x00000050
        /*00c4*/ 	.short	0x0100
        /*00c6*/ 	.byte	0x08
	.zero		1


	//   ....[4]....
        /*00c8*/ 	.word	0x00000290
        /*00cc*/ 	.word	0x000000ff
        /*00d0*/ 	.word	0x00000010
        /*00d4*/ 	.short	0x0100
        /*00d6*/ 	.byte	0x08
	.zero		1


	//   ....[5]....
        /*00d8*/ 	.word	0x000002a0
        /*00dc*/ 	.word	0x000000ff
        /*00e0*/ 	.word	0x00000058
        /*00e4*/ 	.short	0x0100
        /*00e6*/ 	.byte	0x08
	.zero		1


	//   ....[6]....
        /*00e8*/ 	.word	0x000002b0
        /*00ec*/ 	.word	0x000000ff
        /*00f0*/ 	.word	0x00000018
        /*00f4*/ 	.short	0x0100
        /*00f6*/ 	.byte	0x08
	.zero		1


	//   ....[7]....
        /*00f8*/ 	.word	0x000002c0
        /*00fc*/ 	.word	0x000000ff
        /*0100*/ 	.word	0x00000060
        /*0104*/ 	.short	0x0100
        /*0106*/ 	.byte	0x08
	.zero		1


	//   ....[8]....
        /*0108*/ 	.word	0x000002d0
        /*010c*/ 	.word	0x000000ff
        /*0110*/ 	.word	0x00000020
        /*0114*/ 	.short	0x0100
        /*0116*/ 	.byte	0x08
	.zero		1


	//   ....[9]....
        /*0118*/ 	.word	0x000002e0
        /*011c*/ 	.word	0x000000ff
        /*0120*/ 	.word	0x00000068
        /*0124*/ 	.short	0x0100
        /*0126*/ 	.byte	0x08
	.zero		1


	//   ....[10]....
        /*0128*/ 	.word	0x000002f0
        /*012c*/ 	.word	0x000000ff
        /*0130*/ 	.word	0x00000028
        /*0134*/ 	.short	0x0100
        /*0136*/ 	.byte	0x08
	.zero		1


	//   ....[11]....
        /*0138*/ 	.word	0x00000300
        /*013c*/ 	.word	0x000000ff
        /*0140*/ 	.word	0x00000070
        /*0144*/ 	.short	0x0100
        /*0146*/ 	.byte	0x08
	.zero		1


	//   ....[12]....
        /*0148*/ 	.word	0x00000310
        /*014c*/ 	.word	0x000000ff
        /*0150*/ 	.word	0x00000030
        /*0154*/ 	.short	0x0100
        /*0156*/ 	.byte	0x08
	.zero		1


	//   ....[13]....
        /*0158*/ 	.word	0x00000320
        /*015c*/ 	.word	0x000000ff
        /*0160*/ 	.word	0x00000078
        /*0164*/ 	.short	0x0100
        /*0166*/ 	.byte	0x08
	.zero		1


	//   ....[14]....
        /*0168*/ 	.word	0x00000330
        /*016c*/ 	.word	0x000000ff
        /*0170*/ 	.word	0x00000038
        /*0174*/ 	.short	0x0100
        /*0176*/ 	.byte	0x08
	.zero		1


	//   ....[15]....
        /*0178*/ 	.word	0x00000340
        /*017c*/ 	.word	0x000000ff
        /*0180*/ 	.word	0x00000080
        /*0184*/ 	.short	0x0100
        /*0186*/ 	.byte	0x08
	.zero		1


	//   ....[16]....
        /*0188*/ 	.word	0x00000350
        /*018c*/ 	.word	0x000000ff
        /*0190*/ 	.word	0x00000040
        /*0194*/ 	.short	0x0100
        /*0196*/ 	.byte	0x08
	.zero		1


	//   ....[17]....
        /*0198*/ 	.word	0x00000360
        /*019c*/ 	.word	0x000000ff
        /*01a0*/ 	.word	0x00000088
        /*01a4*/ 	.short	0x0100
        /*01a6*/ 	.byte	0x08
	.zero		1


	//   ....[18]....
        /*01a8*/ 	.word	0x00000790
        /*01ac*/ 	.word	0x000000ff
        /*01b0*/ 	.word	0x000000a0
        /*01b4*/ 	.short	0x0100
        /*01b6*/ 	.byte	0x06
	.zero		1


	//   ....[19]....
        /*01b8*/ 	.word	0x00000800
        /*01bc*/ 	.word	0x000000ff
        /*01c0*/ 	.word	0x000000a8
        /*01c4*/ 	.short	0x0100
        /*01c6*/ 	.byte	0x06
	.zero		1


	//   ....[20]....
        /*01c8*/ 	.word	0x00001520
        /*01cc*/ 	.word	0x00000003
        /*01d0*/ 	.word	0x00000000
        /*01d4*/ 	.short	0x010a
        /*01d6*/ 	.byte	0x3f
	.zero		1


	//   ....[21]....
        /*01d8*/ 	.word	0x00001560
        /*01dc*/ 	.word	0x00000003
        /*01e0*/ 	.word	0x00000000
        /*01e4*/ 	.short	0x010a
        /*01e6*/ 	.byte	0x3f
	.zero		1


	//   ....[22]....
        /*01e8*/ 	.word	0x00001840
        /*01ec*/ 	.word	0x00000005
        /*01f0*/ 	.word	0x00000000
        /*01f4*/ 	.short	0x010a
        /*01f6*/ 	.byte	0x3f
	.zero		1


	//   ....[23]....
        /*01f8*/ 	.word	0x00001880
        /*01fc*/ 	.word	0x00000005
        /*0200*/ 	.word	0x00000000
        /*0204*/ 	.short	0x010a
        /*0206*/ 	.byte	0x3f
	.zero		1


	//   ....[24]....
        /*0208*/ 	.word	0x000019f0
        /*020c*/ 	.word	0x00000005
        /*0210*/ 	.word	0x00000000
        /*0214*/ 	.short	0x0101
        /*0216*/ 	.byte	0x3f
	.zero		1


	//   ....[25]....
        /*0218*/ 	.word	0x00001c10
        /*021c*/ 	.word	0x00000003
        /*0220*/ 	.word	0x00000000
        /*0224*/ 	.short	0x0101
        /*0226*/ 	.byte	0x3f
	.zero		1


	//   ....[26]....
        /*0228*/ 	.word	0x0000a9f0
        /*022c*/ 	.word	0x00000014
        /*0230*/ 	.word	0x00000048
        /*0234*/ 	.short	0x010a
        /*0236*/ 	.byte	0x3f
	.zero		1


	//   ....[27]....
        /*0238*/ 	.word	0x0000ad70
        /*023c*/ 	.word	0x00000003
        /*0240*/ 	.word	0x000000a8
        /*0244*/ 	.short	0x0101
        /*0246*/ 	.byte	0x3f
	.zero		1


	//   ....[28]....
        /*0248*/ 	.word	0x0000b4c0
        /*024c*/ 	.word	0x00000007
        /*0250*/ 	.word	0x00000000
        /*0254*/ 	.short	0x010a
        /*0256*/ 	.byte	0x3f
	.zero		1


	//   ....[29]....
        /*0258*/ 	.word	0x0000b540
        /*025c*/ 	.word	0x00000008
        /*0260*/ 	.word	0x00000000
        /*0264*/ 	.short	0x010a
        /*0266*/ 	.byte	0x3f
	.zero		1


	//   ....[30]....
        /*0268*/ 	.word	0x0000b5d0
        /*026c*/ 	.word	0x00000009
        /*0270*/ 	.word	0x00000000
        /*0274*/ 	.short	0x010a
        /*0276*/ 	.byte	0x3f
	.zero		1


	//   ....[31]....
        /*0278*/ 	.word	0x0000b660
        /*027c*/ 	.word	0x00000008
        /*0280*/ 	.word	0x00000000
        /*0284*/ 	.short	0x010a
        /*0286*/ 	.byte	0x3f
	.zero		1


	//   ....[32]....
        /*0288*/ 	.word	0x0000b6f0
        /*028c*/ 	.word	0x00000009
        /*0290*/ 	.word	0x00000000
        /*0294*/ 	.short	0x010a
        /*0296*/ 	.byte	0x3f
	.zero		1


	//   ....[33]....
        /*0298*/ 	.word	0x0000b780
        /*029c*/ 	.word	0x00000008
        /*02a0*/ 	.word	0x00000000
        /*02a4*/ 	.short	0x010a
        /*02a6*/ 	.byte	0x3f
	.zero		1


	//   ....[34]....
        /*02a8*/ 	.word	0x0000b810
        /*02ac*/ 	.word	0x00000009
        /*02b0*/ 	.word	0x00000000
        /*02b4*/ 	.short	0x010a
        /*02b6*/ 	.byte	0x3f
	.zero		1


	//   ....[35]....
        /*02b8*/ 	.word	0x0000b8a0
        /*02bc*/ 	.word	0x00000006
        /*02c0*/ 	.word	0x00000000
        /*02c4*/ 	.short	0x010a
        /*02c6*/ 	.byte	0x3f
	.zero		1


	//   ....[36]....
        /*02c8*/ 	.word	0x0000b930
        /*02cc*/ 	.word	0x00000003
        /*02d0*/ 	.word	0x00000000
        /*02d4*/ 	.short	0x010a
        /*02d6*/ 	.byte	0x3f
	.zero		1


	//   ....[37]....
        /*02d8*/ 	.word	0x0000b990
        /*02dc*/ 	.word	0x00000003
        /*02e0*/ 	.word	0x00000000
        /*02e4*/ 	.short	0x010a
        /*02e6*/ 	.byte	0x3f
	.zero		1


	//   ....[38]....
        /*02e8*/ 	.word	0x0000b9e0
        /*02ec*/ 	.word	0x00000005
        /*02f0*/ 	.word	0x00000000
        /*02f4*/ 	.short	0x010a
        /*02f6*/ 	.byte	0x3f
	.zero		1


	//   ....[39]....
        /*02f8*/ 	.word	0x0000bab0
        /*02fc*/ 	.word	0x00000014
        /*0300*/ 	.word	0x00000048
        /*0304*/ 	.short	0x010a
        /*0306*/ 	.byte	0x3f
	.zero		1


	//   ....[40]....
        /*0308*/ 	.word	0x0000bb80
        /*030c*/ 	.word	0x00000007
        /*0310*/ 	.word	0x00000000
        /*0314*/ 	.short	0x010a
        /*0316*/ 	.byte	0x3f
	.zero		1


	//   ....[41]....
        /*0318*/ 	.word	0x0000bbd0
        /*031c*/ 	.word	0x00000008
        /*0320*/ 	.word	0x00000000
        /*0324*/ 	.short	0x010a
        /*0326*/ 	.byte	0x3f
	.zero		1


	//   ....[42]....
        /*0328*/ 	.word	0x0000bc20
        /*032c*/ 	.word	0x00000009
        /*0330*/ 	.word	0x00000000
        /*0334*/ 	.short	0x010a
        /*0336*/ 	.byte	0x3f
	.zero		1


	//   ....[43]....
        /*0338*/ 	.word	0x0000bc70
        /*033c*/ 	.word	0x00000008
        /*0340*/ 	.word	0x00000000
        /*0344*/ 	.short	0x010a
        /*0346*/ 	.byte	0x3f
	.zero		1


	//   ....[44]....
        /*0348*/ 	.word	0x0000bcc0
        /*034c*/ 	.word	0x00000009
        /*0350*/ 	.word	0x00000000
        /*0354*/ 	.short	0x010a
        /*0356*/ 	.byte	0x3f
	.zero		1


	//   ....[45]....
        /*0358*/ 	.word	0x0000bd10
        /*035c*/ 	.word	0x00000008
        /*0360*/ 	.word	0x00000000
        /*0364*/ 	.short	0x010a
        /*0366*/ 	.byte	0x3f
	.zero		1


	//   ....[46]....
        /*0368*/ 	.word	0x0000bd60
        /*036c*/ 	.word	0x00000009
        /*0370*/ 	.word	0x00000000
        /*0374*/ 	.short	0x010a
        /*0376*/ 	.byte	0x3f
	.zero		1


	//   ....[47]....
        /*0378*/ 	.word	0x0000bdb0
        /*037c*/ 	.word	0x00000006
        /*0380*/ 	.word	0x00000000
        /*0384*/ 	.short	0x010a
        /*0386*/ 	.byte	0x3f
	.zero		1


	//----- nvinfo : EIATTR_NUM_MBARRIERS
	.align		4
.L_35:
        /*0388*/ 	.byte	0x03, 0x38
        /*038a*/ 	.short	0x0014


	//----- nvinfo : EIATTR_EXIT_INSTR_OFFSETS
	.align		4
        /*038c*/ 	.byte	0x04, 0x1c
        /*038e*/ 	.short	(.L_37 - .L_36)


	//   ....[0]....
.L_36:
        /*0390*/ 	.word	0x000009b0


	//   ....[1]....
        /*0394*/ 	.word	0x000011d0


	//   ....[2]....
        /*0398*/ 	.word	0x0000a110


	//   ....[3]....
        /*039c*/ 	.word	0x0000a670


	//   ....[4]....
        /*03a0*/ 	.word	0x0000b980


	//----- nvinfo : EIATTR_MAX_THREADS
	.align		4
.L_37:
        /*03a4*/ 	.byte	0x04, 0x05
        /*03a6*/ 	.short	(.L_39 - .L_38)
.L_38:
        /*03a8*/ 	.word	0x00000180
        /*03ac*/ 	.word	0x00000001
        /*03b0*/ 	.word	0x00000001


	//----- nvinfo : EIATTR_CRS_STACK_SIZE
	.align		4
.L_39:
        /*03b4*/ 	.byte	0x04, 0x1e
        /*03b6*/ 	.short	(.L_41 - .L_40)
.L_40:
        /*03b8*/ 	.word	0x00000000


	//----- nvinfo : EIATTR_CBANK_PARAM_SIZE
	.align		4
.L_41:
        /*03bc*/ 	.byte	0x03, 0x19
        /*03be*/ 	.short	0x0470


	//----- nvinfo : EIATTR_PARAM_CBANK
	.align		4
        /*03c0*/ 	.byte	0x04, 0x0a
        /*03c2*/ 	.short	(.L_43 - .L_42)
	.align		4
.L_42:
        /*03c4*/ 	.word	index@(.nv.constant0._ZN7cutlass13device_kernelINS_4gemm6kernel13GemmUniversalIN4cute5tupleIJiiiiEEENS1_10collective13CollectiveMmaINS1_34MainloopSm90TmaGmmaWarpSpecializedILi9ENS5_IJNS4_1CILi1EEENSA_ILi2EEESB_EEENS1_35KernelTmaWarpSpecializedCooperativeEEENS5_IJNSA_ILi128EEENSA_ILi256EEENSA_ILi32EEEEEENS_10bfloat16_tENS5_IJlSB_lEEESK_SL_NS4_8TiledMMAINS4_8MMA_AtomIJNS4_4SM904GMMA28MMA_64x256x16_F32BF16BF16_SSILNSP_5MajorE0ELSR_0ELNSP_7ScaleInE1ELSS_1EEEEEENS4_6LayoutINS5_IJSC_SB_SB_EEENS5_IJSB_NSA_ILi0EEESX_EEEEENS5_IJNS4_10UnderscoreES10_S10_EEEEENS4_23SM90_TMA_LOAD_MULTICASTENS4_14ComposedLayoutINS4_7SwizzleILi2ELi4ELi3EEENS4_18smem_ptr_flag_bitsILi16EEENSV_INS5_IJNSA_ILi8EEESI_EEENS5_IJSI_SB_EEEEEEEvNS4_8identityENS4_13SM90_TMA_LOADES1D_vS1E_EENS_8epilogue10collective6detail29Sm90TmaWarpSpecializedAdapterINS1I_15DefaultEpilogueISK_SL_SL_NS1H_6thread17LinearCombinationISK_Li1EffLNS1M_9ScaleType4KindE0ELNS_15FloatRoundStyleE2ESK_EENS1_15EpilogueDefaultEEEEEvvEEEEvNT_6ParamsE)
        /*03c8*/ 	.short	0x0210
        /*03ca*/ 	.short	0x0470


	//----- nvinfo : EIATTR_SW_WAR
	.align		4
.L_43:
        /*03cc*/ 	.byte	0x04, 0x36
        /*03ce*/ 	.short	(.L_45 - .L_44)
.L_44:
        /*03d0*/ 	.word	0x00000008
.L_45:


//--------------------- .nv.callgraph             --------------------------
	.section	.nv.callgraph,"",@"SHT_CUDA_CALLGRAPH"
	.align	4
	.sectionentsize	8
	.align		4
        /*0000*/ 	.word	0x00000000
	.align		4
        /*0004*/ 	.word	0xffffffff
	.align		4
        /*0008*/ 	.word	index@(_ZN7cutlass13device_kernelINS_4gemm6kernel13GemmUniversalIN4cute5tupleIJiiiiEEENS1_10collective13CollectiveMmaINS1_34MainloopSm90TmaGmmaWarpSpecializedILi9ENS5_IJNS4_1CILi1EEENSA_ILi2EEESB_EEENS1_35KernelTmaWarpSpecializedCooperativeEEENS5_IJNSA_ILi128EEENSA_ILi256EEENSA_ILi32EEEEEENS_10bfloat16_tENS5_IJlSB_lEEESK_SL_NS4_8TiledMMAINS4_8MMA_AtomIJNS4_4SM904GMMA28MMA_64x256x16_F32BF16BF16_SSILNSP_5MajorE0ELSR_0ELNSP_7ScaleInE1ELSS_1EEEEEENS4_6LayoutINS5_IJSC_SB_SB_EEENS5_IJSB_NSA_ILi0EEESX_EEEEENS5_IJNS4_10UnderscoreES10_S10_EEEEENS4_23SM90_TMA_LOAD_MULTICASTENS4_14ComposedLayoutINS4_7SwizzleILi2ELi4ELi3EEENS4_18smem_ptr_flag_bitsILi16EEENSV_INS5_IJNSA_ILi8EEESI_EEENS5_IJSI_SB_EEEEEEEvNS4_8identityENS4_13SM90_TMA_LOADES1D_vS1E_EENS_8epilogue10collective6detail29Sm90TmaWarpSpecializedAdapterINS1I_15DefaultEpilogueISK_SL_SL_NS1H_6thread17LinearCombinationISK_Li1EffLNS1M_9ScaleType4KindE0ELNS_15FloatRoundStyleE2ESK_EENS1_15EpilogueDefaultEEEEEvvEEEEvNT_6ParamsE)
	.align		4
        /*000c*/ 	.word	index@(__assertfail)
	.align		4
        /*0010*/ 	.word	0x00000000
	.align		4
        /*0014*/ 	.word	0xfffffffe
	.align		4
        /*0018*/ 	.word	0x00000000
	.align		4
        /*001c*/ 	.word	0xfffffffd
	.align		4
        /*0020*/ 	.word	0x00000000
	.align		4
        /*0024*/ 	.word	0xfffffffc


//--------------------- .nv.constant4             --------------------------
	.section	.nv.constant4,"a",@progbits
	.align	8
	.align		8
.nv.constant4:
        /*0000*/ 	.dword	__assertfail
	.align		8
        /*0008*/ 	.dword	__unnamed_1
	.align		8
        /*0010*/ 	.dword	_ZN39_INTERNAL_6f498707_4_k_cu_08f493b9_27114cuda3std3__45__cpo5beginE
	.align		8
        /*0018*/ 	.dword	_ZN39_INTERNAL_6f498707_4_k_cu_08f493b9_27114cuda3std3__45__cpo3endE
	.align		8
        /*0020*/ 	.dword	_ZN39_INTERNAL_6f498707_4_k_cu_08f493b9_27114cuda3std3__45__cpo6cbeginE
	.align		8
        /*0028*/ 	.dword	_ZN39_INTERNAL_6f498707_4_k_cu_08f493b9_27114cuda3std3__45__cpo4cendE
	.align		8
        /*0030*/ 	.dword	_ZN39_INTERNAL_6f498707_4_k_cu_08f493b9_27114cuda3std3__441_GLOBAL__N__6f498707_4_k_cu_08f493b9_27116ignoreE
	.align		8
        /*0038*/ 	.dword	_ZN39_INTERNAL_6f498707_4_k_cu_08f493b9_27114cuda3std3__419piecewise_constructE
	.align		8
        /*0040*/ 	.dword	_ZN39_INTERNAL_6f498707_4_k_cu_08f493b9_27114cuda3std3__48in_placeE
	.align		8
        /*0048*/ 	.dword	_ZN39_INTERNAL_6f498707_4_k_cu_08f493b9_27114cuda3std6ranges3__45__cpo4swapE
	.align		8
        /*0050*/ 	.dword	_ZN39_INTERNAL_6f498707_4_k_cu_08f493b9_27114cuda3std6ranges3__45__cpo9iter_moveE
	.align		8
        /*0058*/ 	.dword	_ZN39_INTERNAL_6f498707_4_k_cu_08f493b9_27114cute7productE
	.align		8
        /*0060*/ 	.dword	_ZN39_INTERNAL_6f498707_4_k_cu_08f493b9_27114cute1_E
	.align		8
        /*0068*/ 	.dword	$str$22
	.align		8
        /*0070*/ 	.dword	$str$23


//--------------------- .text._ZN7cutlass13device_kernelINS_4gemm6kernel13GemmUniversalIN4cute5tupleIJiiiiEEENS1_10collective13CollectiveMmaINS1_34MainloopSm90TmaGmmaWarpSpecializedILi9ENS5_IJNS4_1CILi1EEENSA_ILi2EEESB_EEENS1_35KernelTmaWarpSpecializedCooperativeEEENS5_IJNSA_ILi128EEENSA_ILi256EEENSA_ILi32EEEEEENS_10bfloat16_tENS5_IJlSB_lEEESK_SL_NS4_8TiledMMAINS4_8MMA_AtomIJNS4_4SM904GMMA28MMA_64x256x16_F32BF16BF16_SSILNSP_5MajorE0ELSR_0ELNSP_7ScaleInE1ELSS_1EEEEEENS4_6LayoutINS5_IJSC_SB_SB_EEENS5_IJSB_NSA_ILi0EEESX_EEEEENS5_IJNS4_10UnderscoreES10_S10_EEEEENS4_23SM90_TMA_LOAD_MULTICASTENS4_14ComposedLayoutINS4_7SwizzleILi2ELi4ELi3EEENS4_18smem_ptr_flag_bitsILi16EEENSV_INS5_IJNSA_ILi8EEESI_EEENS5_IJSI_SB_EEEEEEEvNS4_8identityENS4_13SM90_TMA_LOADES1D_vS1E_EENS_8epilogue10collective6detail29Sm90TmaWarpSpecializedAdapterINS1I_15DefaultEpilogueISK_SL_SL_NS1H_6thread17LinearCombinationISK_Li1EffLNS1M_9ScaleType4KindE0ELNS_15FloatRoundStyleE2ESK_EENS1_15EpilogueDefaultEEEEEvvEEEEvNT_6ParamsE --------------------------
	.section	.text._ZN7cutlass13device_kernelINS_4gemm6kernel13GemmUniversalIN4cute5tupleIJiiiiEEENS1_10collective13CollectiveMmaINS1_34MainloopSm90TmaGmmaWarpSpecializedILi9ENS5_IJNS4_1CILi1EEENSA_ILi2EEESB_EEENS1_35KernelTmaWarpSpecializedCooperativeEEENS5_IJNSA_ILi128EEENSA_ILi256EEENSA_ILi32EEEEEENS_10bfloat16_tENS5_IJlSB_lEEESK_SL_NS4_8TiledMMAINS4_8MMA_AtomIJNS4_4SM904GMMA28MMA_64x256x16_F32BF16BF16_SSILNSP_5MajorE0ELSR_0ELNSP_7ScaleInE1ELSS_1EEEEEENS4_6LayoutINS5_IJSC_SB_SB_EEENS5_IJSB_NSA_ILi0EEESX_EEEEENS5_IJNS4_10UnderscoreES10_S10_EEEEENS4_23SM90_TMA_LOAD_MULTICASTENS4_14ComposedLayoutINS4_7SwizzleILi2ELi4ELi3EEENS4_18smem_ptr_flag_bitsILi16EEENSV_INS5_IJNSA_ILi8EEESI_EEENS5_IJSI_SB_EEEEEEEvNS4_8identityENS4_13SM90_TMA_LOADES1D_vS1E_EENS_8epilogue10collective6detail29Sm90TmaWarpSpecializedAdapterINS1I_15DefaultEpilogueISK_SL_SL_NS1H_6thread17LinearCombinationISK_Li1EffLNS1M_9ScaleType4KindE0ELNS_15FloatRoundStyleE2ESK_EENS1_15EpilogueDefaultEEEEEvvEEEEvNT_6ParamsE,"ax",@progbits
	.align	128
.text._ZN7cutlass13device_kernelINS_4gemm6kernel13GemmUniversalIN4cute5tupleIJiiiiEEENS1_10collective13CollectiveMmaINS1_34MainloopSm90TmaGmmaWarpSpecializedILi9ENS5_IJNS4_1CILi1EEENSA_ILi2EEESB_EEENS1_35KernelTmaWarpSpecializedCooperativeEEENS5_IJNSA_ILi128EEENSA_ILi256EEENSA_ILi32EEEEEENS_10bfloat16_tENS5_IJlSB_lEEESK_SL_NS4_8TiledMMAINS4_8MMA_AtomIJNS4_4SM904GMMA28MMA_64x256x16_F32BF16BF16_SSILNSP_5MajorE0ELSR_0ELNSP_7ScaleInE1ELSS_1EEEEEENS4_6LayoutINS5_IJSC_SB_SB_EEENS5_IJSB_NSA_ILi0EEESX_EEEEENS5_IJNS4_10UnderscoreES10_S10_EEEEENS4_23SM90_TMA_LOAD_MULTICASTENS4_14ComposedLayoutINS4_7SwizzleILi2ELi4ELi3EEENS4_18smem_ptr_flag_bitsILi16EEENSV_INS5_IJNSA_ILi8EEESI_EEENS5_IJSI_SB_EEEEEEEvNS4_8identityENS4_13SM90_TMA_LOADES1D_vS1E_EENS_8epilogue10collective6detail29Sm90TmaWarpSpecializedAdapterINS1I_15DefaultEpilogueISK_SL_SL_NS1H_6thread17LinearCombinationISK_Li1EffLNS1M_9ScaleType4KindE0ELNS_15FloatRoundStyleE2ESK_EENS1_15EpilogueDefaultEEEEEvvEEEEvNT_6ParamsE:
        .type           _ZN7cutlass13device_kernelINS_4gemm6kernel13GemmUniversalIN4cute5tupleIJiiiiEEENS1_10collective13CollectiveMmaINS1_34MainloopSm90TmaGmmaWarpSpecializedILi9ENS5_IJNS4_1CILi1EEENSA_ILi2EEESB_EEENS1_35KernelTmaWarpSpecializedCooperativeEEENS5_IJNSA_ILi128EEENSA_ILi256EEENSA_ILi32EEEEEENS_10bfloat16_tENS5_IJlSB_lEEESK_SL_NS4_8TiledMMAINS4_8MMA_AtomIJNS4_4SM904GMMA28MMA_64x256x16_F32BF16BF16_SSILNSP_5MajorE0ELSR_0ELNSP_7ScaleInE1ELSS_1EEEEEENS4_6LayoutINS5_IJSC_SB_SB_EEENS5_IJSB_NSA_ILi0EEESX_EEEEENS5_IJNS4_10UnderscoreES10_S10_EEEEENS4_23SM90_TMA_LOAD_MULTICASTENS4_14ComposedLayoutINS4_7SwizzleILi2ELi4ELi3EEENS4_18smem_ptr_flag_bitsILi16EEENSV_INS5_IJNSA_ILi8EEESI_EEENS5_IJSI_SB_EEEEEEEvNS4_8identityENS4_13SM90_TMA_LOADES1D_vS1E_EENS_8epilogue10collective6detail29Sm90TmaWarpSpecializedAdapterINS1I_15DefaultEpilogueISK_SL_SL_NS1H_6thread17LinearCombinationISK_Li1EffLNS1M_9ScaleType4KindE0ELNS_15FloatRoundStyleE2ESK_EENS1_15EpilogueDefaultEEEEEvvEEEEvNT_6ParamsE,@function
        .size           _ZN7cutlass13device_kernelINS_4gemm6kernel13GemmUniversalIN4cute5tupleIJiiiiEEENS1_10collective13CollectiveMmaINS1_34MainloopSm90TmaGmmaWarpSpecializedILi9ENS5_IJNS4_1CILi1EEENSA_ILi2EEESB_EEENS1_35KernelTmaWarpSpecializedCooperativeEEENS5_IJNSA_ILi128EEENSA_ILi256EEENSA_ILi32EEEEEENS_10bfloat16_tENS5_IJlSB_lEEESK_SL_NS4_8TiledMMAINS4_8MMA_AtomIJNS4_4SM904GMMA28MMA_64x256x16_F32BF16BF16_SSILNSP_5MajorE0ELSR_0ELNSP_7ScaleInE1ELSS_1EEEEEENS4_6LayoutINS5_IJSC_SB_SB_EEENS5_IJSB_NSA_ILi0EEESX_EEEEENS5_IJNS4_10UnderscoreES10_S10_EEEEENS4_23SM90_TMA_LOAD_MULTICASTENS4_14ComposedLayoutINS4_7SwizzleILi2ELi4ELi3EEENS4_18smem_ptr_flag_bitsILi16EEENSV_INS5_IJNSA_ILi8EEESI_EEENS5_IJSI_SB_EEEEEEEvNS4_8identityENS4_13SM90_TMA_LOADES1D_vS1E_EENS_8epilogue10collective6detail29Sm90TmaWarpSpecializedAdapterINS1I_15DefaultEpilogueISK_SL_SL_NS1H_6thread17LinearCombinationISK_Li1EffLNS1M_9ScaleType4KindE0ELNS_15FloatRoundStyleE2ESK_EENS1_15EpilogueDefaultEEEEEvvEEEEvNT_6ParamsE,(.L_x_338 - _ZN7cutlass13device_kernelINS_4gemm6kernel13GemmUniversalIN4cute5tupleIJiiiiEEENS1_10collective13CollectiveMmaINS1_34MainloopSm90TmaGmmaWarpSpecializedILi9ENS5_IJNS4_1CILi1EEENSA_ILi2EEESB_EEENS1_35KernelTmaWarpSpecializedCooperativeEEENS5_IJNSA_ILi128EEENSA_ILi256EEENSA_ILi32EEEEEENS_10bfloat16_tENS5_IJlSB_lEEESK_SL_NS4_8TiledMMAINS4_8MMA_AtomIJNS4_4SM904GMMA28MMA_64x256x16_F32BF16BF16_SSILNSP_5MajorE0ELSR_0ELNSP_7ScaleInE1ELSS_1EEEEEENS4_6LayoutINS5_IJSC_SB_SB_EEENS5_IJSB_NSA_ILi0EEESX_EEEEENS5_IJNS4_10UnderscoreES10_S10_EEEEENS4_23SM90_TMA_LOAD_MULTICASTENS4_14ComposedLayoutINS4_7SwizzleILi2ELi4ELi3EEENS4_18smem_ptr_flag_bitsILi16EEENSV_INS5_IJNSA_ILi8EEESI_EEENS5_IJSI_SB_EEEEEEEvNS4_8identityENS4_13SM90_TMA_LOADES1D_vS1E_EENS_8epilogue10collective6detail29Sm90TmaWarpSpecializedAdapterINS1I_15DefaultEpilogueISK_SL_SL_NS1H_6thread17LinearCombinationISK_Li1EffLNS1M_9ScaleType4KindE0ELNS_15FloatRoundStyleE2ESK_EENS1_15EpilogueDefaultEEEEEvvEEEEvNT_6ParamsE)
        .other          _ZN7cutlass13device_kernelINS_4gemm6kernel13GemmUniversalIN4cute5tupleIJiiiiEEENS1_10collective13CollectiveMmaINS1_34MainloopSm90TmaGmmaWarpSpecializedILi9ENS5_IJNS4_1CILi1EEENSA_ILi2EEESB_EEENS1_35KernelTmaWarpSpecializedCooperativeEEENS5_IJNSA_ILi128EEENSA_ILi256EEENSA_ILi32EEEEEENS_10bfloat16_tENS5_IJlSB_lEEESK_SL_NS4_8TiledMMAINS4_8MMA_AtomIJNS4_4SM904GMMA28MMA_64x256x16_F32BF16BF16_SSILNSP_5MajorE0ELSR_0ELNSP_7ScaleInE1ELSS_1EEEEEENS4_6LayoutINS5_IJSC_SB_SB_EEENS5_IJSB_NSA_ILi0EEESX_EEEEENS5_IJNS4_10UnderscoreES10_S10_EEEEENS4_23SM90_TMA_LOAD_MULTICASTENS4_14ComposedLayoutINS4_7SwizzleILi2ELi4ELi3EEENS4_18smem_ptr_flag_bitsILi16EEENSV_INS5_IJNSA_ILi8EEESI_EEENS5_IJSI_SB_EEEEEEEvNS4_8identityENS4_13SM90_TMA_LOADES1D_vS1E_EENS_8epilogue10collective6detail29Sm90TmaWarpSpecializedAdapterINS1I_15DefaultEpilogueISK_SL_SL_NS1H_6thread17LinearCombinationISK_Li1EffLNS1M_9ScaleType4KindE0ELNS_15FloatRoundStyleE2ESK_EENS1_15EpilogueDefaultEEEEEvvEEEEvNT_6ParamsE,@"STO_CUDA_ENTRY STV_DEFAULT"
_ZN7cutlass13device_kernelINS_4gemm6kernel13GemmUniversalIN4cute5tupleIJiiiiEEENS1_10collective13CollectiveMmaINS1_34MainloopSm90TmaGmmaWarpSpecializedILi9ENS5_IJNS4_1CILi1EEENSA_ILi2EEESB_EEENS1_35KernelTmaWarpSpecializedCooperativeEEENS5_IJNSA_ILi128EEENSA_ILi256EEENSA_ILi32EEEEEENS_10bfloat16_tENS5_IJlSB_lEEESK_SL_NS4_8TiledMMAINS4_8MMA_AtomIJNS4_4SM904GMMA28MMA_64x256x16_F32BF16BF16_SSILNSP_5MajorE0ELSR_0ELNSP_7ScaleInE1ELSS_1EEEEEENS4_6LayoutINS5_IJSC_SB_SB_EEENS5_IJSB_NSA_ILi0EEESX_EEEEENS5_IJNS4_10UnderscoreES10_S10_EEEEENS4_23SM90_TMA_LOAD_MULTICASTENS4_14ComposedLayoutINS4_7SwizzleILi2ELi4ELi3EEENS4_18smem_ptr_flag_bitsILi16EEENSV_INS5_IJNSA_ILi8EEESI_EEENS5_IJSI_SB_EEEEEEEvNS4_8identityENS4_13SM90_TMA_LOADES1D_vS1E_EENS_8epilogue10collective6detail29Sm90TmaWarpSpecializedAdapterINS1I_15DefaultEpilogueISK_SL_SL_NS1H_6thread17LinearCombinationISK_Li1EffLNS1M_9ScaleType4KindE0ELNS_15FloatRoundStyleE2ESK_EENS1_15EpilogueDefaultEEEEEvvEEEEvNT_6ParamsE:
[----:B------:R-:W0:Y:S01]  /*0000*/  LDC R1, c[0x0][0x28] ;  /* 0x00000a00ff017b82 */ /* 0x000e220000000800 */
[----:B------:R-:W1:Y:S01]  /*0010*/  S2R R18, SR_TID.X ;  /* 0x0000000000127919 */ /* 0x000e620000002100 */
[----:B------:R-:W-:Y:S01]  /*0020*/  ELECT P0, URZ, PT ;  /* 0x00000000003f782f */ /* 0x000fe20003800000 */
[----:B------:R-:W-:Y:S01]  /*0030*/  BSSY B0, `(.L_x_0) ;  /* 0x000000f000007945 */ /* 0x000fe20003800000 */
[--C-:B-1----:R-:W-:Y:S02]  /*0040*/  SHF.R.U32.HI R0, RZ, 0x5, R18.reuse ;  /* 0x00000005ff007819 */ /* 0x102fe40000011612 */
[----:B------:R-:W-:-:S03]  /*0050*/  SHF.R.U32.HI R3, RZ, 0x7, R18 ;  /* 0x00000007ff037819 */ /* 0x000fc60000011612 */
[----:B------:R-:W1:Y:S04]  /*0060*/  SHFL.IDX PT, R2, R0, RZ, 0x1f ;  /* 0x00001fff00027589 */ /* 0x000e6800000e0000 */
[----:B------:R2:W3:Y:S01]  /*0070*/  SHFL.IDX PT, R5, R3, RZ, 0x1f ;  /* 0x00001fff03057589 */ /* 0x0004e200000e0000 */
[----:B-1----:R-:W-:-:S13]  /*0080*/  ISETP.NE.OR P0, PT, R2, RZ, !P0 ;  /* 0x000000ff0200720c */ /* 0x002fda0004705670 */
[----:B0-23--:R-:W-:Y:S05]  /*0090*/  @P0 BRA `(.L_x_1) ;  /* 0x0000000000200947 */ /* 0x00dfea0003800000 */
[----:B------:R-:W-:Y:S02]  /*00a0*/  ULDC.64 UR4, c[0x0][0x198] ;  /* 0x0000660000047ab9 */ /* 0x000fe40000000a00 */
[----:B------:R-:W-:Y:S02]  /*00b0*/  UIADD3 UR6, UP0, UR4, 0xf0, URZ ;  /* 0x000000f004067890 */ /* 0x000fe4000ff1e03f */
[----:B------:R-:W-:Y:S02]  /*00c0*/  UIADD3 UR4, UP1, UR4, 0x1f0, URZ ;  /* 0x000001f004047890 */ /* 0x000fe4000ff3e03f */
[----:B------:R-:W-:Y:S02]  /*00d0*/  UIADD3.X UR7, URZ, UR5, URZ, UP0, !UPT ;  /* 0x000000053f077290 */ /* 0x000fe400087fe43f */
[----:B------:R-:W-:-:S07]  /*00e0*/  UIADD3.X UR5, URZ, UR5, URZ, UP1, !UPT ;  /* 0x000000053f057290 */ /* 0x000fce0008ffe43f */
[----:B------:R0:W-:Y:S02]  /*00f0*/  UTMACCTL.PF [UR6] ;  /* 0x00000000060079b9 */ /* 0x0001e40008040000 */
[----:B------:R0:W-:Y:S02]  /*0100*/  UTMACCTL.PF [UR4] ;  /* 0x00000000040079b9 */ /* 0x0001e40008040000 */
[----:B0-----:R-:W-:Y:S01]  /*0110*/  NOP ;  /* 0x0000000000007918 */ /* 0x001fe20000000000 */
.L_x_1:
[----:B------:R-:W-:Y:S05]  /*0120*/  BSYNC B0 ;  /* 0x0000000000007941 */ /* 0x000fea0003800000 */
.L_x_0:
[----:B------:R-:W0:Y:S02]  /*0130*/  SHFL.IDX PT, R3, R0, RZ, 0x1f ;  /* 0x00001fff00037589 */ /* 0x000e2400000e0000 */
[----:B0-----:R-:W-:-:S13]  /*0140*/  ISETP.NE.AND P0, PT, R3, RZ, PT ;  /* 0x000000ff0300720c */ /* 0x001fda0003f05270 */
[----:B------:R-:W-:Y:S05]  /*0150*/  @P0 BRA `(.L_x_2) ;  /* 0x00000000008c0947 */ /* 0x000fea0003800000 */
[----:B------:R-:W-:Y:S01]  /*0160*/  ELECT P0, URZ, PT ;  /* 0x00000000003f782f */ /* 0x000fe20003800000 */
[----:B------:R-:W-:-:S12]  /*0170*/  BSSY B0, `(.L_x_2) ;  /* 0x0000021000007945 */ /* 0x000fd80003800000 */
[----:B------:R-:W-:Y:S05]  /*0180*/  @!P0 BRA `(.L_x_3) ;  /* 0x00000000007c8947 */ /* 0x000fea0003800000 */
[----:B------:R-:W0:Y:S01]  /*0190*/  S2UR UR8, SR_CgaCtaId ;  /* 0x00000000000879c3 */ /* 0x000e220000008800 */
[----:B------:R-:W-:Y:S01]  /*01a0*/  UMOV UR4, 0x400 ;  /* 0x0000040000047882 */ /* 0x000fe20000000000 */
[----:B------:R-:W-:Y:S01]  /*01b0*/  UMOV UR5, 0x1 ;  /* 0x0000000100057882 */ /* 0x000fe20000000000 */
[----:B------:R-:W-:Y:S02]  /*01c0*/  UMOV UR6, 0x4 ;  /* 0x0000000400067882 */ /* 0x000fe40000000000 */
[----:B------:R-:W-:-:S04]  /*01d0*/  UIADD3 UR6, -UR6, 0x100000, URZ ;  /* 0x0010000006067890 */ /* 0x000fc8000fffe13f */
[----:B------:R-:W-:Y:S02]  /*01e0*/  USHF.L.U32 UR7, UR6, 0xb, URZ ;  /* 0x0000000b06077899 */ /* 0x000fe4000800063f */
[----:B------:R-:W-:Y:S02]  /*01f0*/  USHF.L.U32 UR6, UR6, 0x1, URZ ;  /* 0x0000000106067899 */ /* 0x000fe4000800063f */
[----:B0-----:R-:W-:Y:S02]  /*0200*/  ULEA UR8, UR8, UR4, 0x18 ;  /* 0x0000000408087291 */ /* 0x001fe4000f8ec03f */
[----:B------:R-:W-:-:S04]  /*0210*/  UIADD3 UR4, -UR5, 0x100000, URZ ;  /* 0x0010000005047890 */ /* 0x000fc8000fffe13f */
[----:B------:R-:W-:Y:S02]  /*0220*/  USHF.L.U32 UR5, UR4, 0xb, URZ ;  /* 0x0000000b04057899 */ /* 0x000fe4000800063f */
[----:B------:R-:W-:Y:S01]  /*0230*/  USHF.L.U32 UR4, UR4, 0x1, URZ ;  /* 0x0000000104047899 */ /* 0x000fe2000800063f */
[----:B------:R-:W0:Y:S11]  /*0240*/  FENCE.VIEW.ASYNC.S ;  /* 0x00000000000073c6 */ /* 0x000e360000000000 */
[----:B0-----:R0:W1:Y:S01]  /*0250*/  SYNCS.EXCH.64 URZ, [UR8], UR4 ;  /* 0x00000004083f75b2 */ /* 0x0010620008000100 */
[----:B------:R0:W2:Y:S01]  /*0260*/  SYNCS.EXCH.64 URZ, [UR8+0x48], UR6 ;  /* 0x00004806083f75b2 */ /* 0x0000a20008000100 */
[----:B------:R0:W3:Y:S01]  /*0270*/  SYNCS.EXCH.64 URZ, [UR8+0x8], UR4 ;  /* 0x00000804083f75b2 */ /* 0x0000e20008000100 */
[----:B------:R0:W4:Y:S01]  /*0280*/  SYNCS.EXCH.64 URZ, [UR8+0x50], UR6 ;  /* 0x00005006083f75b2 */ /* 0x0001220008000100 */
[----:B------:R0:W0:Y:S01]  /*0290*/  SYNCS.EXCH.64 URZ, [UR8+0x10], UR4 ;  /* 0x00001004083f75b2 */ /* 0x0000220008000100 */
        /* <DEDUP_REMOVED lines=13> */
[----:B------:R-:W-:Y:S01]  /*0370*/  NOP ;  /* 0x0000000000007918 */ /* 0x000fe20000000000 */
.L_x_3:
[----:B0-----:R-:W-:Y:S05]  /*0380*/  BSYNC B0 ;  /* 0x0000000000007941 */ /* 0x001fea0003800000 */
.L_x_2:
[----:B------:R-:W0:Y:S01]  /*0390*/  SHFL.IDX PT, R0, R0, RZ, 0x1f ;  /* 0x00001fff00007589 */ /* 0x000e2200000e0000 */
[----:B------:R-:W-:Y:S01]  /*03a0*/  SHF.R.S32.HI R7, RZ, 0x1f, R18 ;  /* 0x0000001fff077819 */ /* 0x000fe20000011412 */
[----:B------:R-:W5:Y:S01]  /*03b0*/  S2UR UR8, SR_CTAID.X ;  /* 0x00000000000879c3 */ /* 0x000f620000002500 */
[----:B------:R-:W-:Y:S01]  /*03c0*/  ELECT P0, URZ, PT ;  /* 0x00000000003f782f */ /* 0x000fe20003800000 */
[----:B------:R-:W1:Y:S01]  /*03d0*/  S2R R4, SR_CTAID.Y ;  /* 0x0000000000047919 */ /* 0x000e620000002600 */
[----:B------:R-:W-:Y:S01]  /*03e0*/  LEA.HI R7, R7, R18, RZ, 0x7 ;  /* 0x0000001207077211 */ /* 0x000fe200078f38ff */
[----:B------:R-:W-:Y:S01]  /*03f0*/  ULDC UR4, c[0x0][0x154] ;  /* 0x0000550000047ab9 */ /* 0x000fe20000000800 */
[----:B------:R-:W-:Y:S01]  /*0400*/  SHF.R.S32.HI R8, RZ, 0x1f, R3 ;  /* 0x0000001fff087819 */ /* 0x000fe20000011403 */
[----:B------:R-:W-:Y:S01]  /*0410*/  NOP ;  /* 0x0000000000007918 */ /* 0x000fe20000000000 */
[----:B------:R-:W-:Y:S01]  /*0420*/  LOP3.LUT R7, R7, 0xffffff80, RZ, 0xc0, !PT ;  /* 0xffffff8007077812 */ /* 0x000fe200078ec0ff */
[----:B------:R-:W2:Y:S01]  /*0430*/  LDC R12, c[0x0][0x140] ;  /* 0x00005000ff0c7b82 */ /* 0x000ea20000000800 */
[----:B------:R-:W-:Y:S01]  /*0440*/  LEA.HI R8, R8, R3, RZ, 0x2 ;  /* 0x0000000308087211 */ /* 0x000fe200078f10ff */
[----:B------:R-:W-:-:S02]  /*0450*/  NOP ;  /* 0x0000000000007918 */ /* 0x000fc40000000000 */
[----:B------:R-:W-:Y:S01]  /*0460*/  IMAD.IADD R6, R18, 0x1, -R7 ;  /* 0x0000000112067824 */ /* 0x000fe200078e0a07 */
[----:B------:R-:W-:-:S03]  /*0470*/  LOP3.LUT R8, R8, 0x3ffffffc, RZ, 0xc0, !PT ;  /* 0x3ffffffc08087812 */ /* 0x000fc600078ec0ff */
[----:B------:R-:W3:Y:S01]  /*0480*/  LDC R10, c[0x0][0x144] ;  /* 0x00005100ff0a7b82 */ /* 0x000ee20000000800 */
[----:B------:R-:W-:Y:S02]  /*0490*/  SHF.R.S32.HI R7, RZ, 0x1f, R6 ;  /* 0x0000001fff077819 */ /* 0x000fe40000011406 */
[----:B------:R-:W-:Y:S02]  /*04a0*/  LOP3.LUT P2, RZ, R6, 0x7, RZ, 0xc0, !PT ;  /* 0x0000000706ff7812 */ /* 0x000fe4000784c0ff */
[----:B------:R-:W-:Y:S01]  /*04b0*/  LEA.HI R7, R7, R6, RZ, 0x3 ;  /* 0x0000000607077211 */ /* 0x000fe200078f18ff */
[----:B------:R-:W-:Y:S01]  /*04c0*/  VIADD R6, R5, 0xffffffff ;  /* 0xffffffff05067836 */ /* 0x000fe20000000000 */
[----:B0-----:R-:W-:Y:S02]  /*04d0*/  ISETP.NE.OR P0, PT, R0, RZ, !P0 ;  /* 0x000000ff0000720c */ /* 0x001fe40004705670 */
[--C-:B------:R-:W-:Y:S02]  /*04e0*/  SHF.R.S32.HI R0, RZ, 0x3, R7.reuse ;  /* 0x00000003ff007819 */ /* 0x100fe40000011407 */
[----:B------:R-:W-:-:S02]  /*04f0*/  SHF.R.S32.HI R7, RZ, 0x1f, R7 ;  /* 0x0000001fff077819 */ /* 0x000fc40000011407 */
[----:B------:R-:W-:Y:S02]  /*0500*/  ISETP.GE.U32.AND P5, PT, R6, 0x2, PT ;  /* 0x000000020600780c */ /* 0x000fe40003fa6070 */
[----:B------:R-:W-:Y:S02]  /*0510*/  LEA.HI R7, R7, R0, RZ, 0x2 ;  /* 0x0000000007077211 */ /* 0x000fe400078f10ff */
[----:B--2---:R-:W-:Y:S02]  /*0520*/  ISETP.EQ.U32.AND P3, PT, R12, 0x1, PT ;  /* 0x000000010c00780c */ /* 0x004fe40003f62070 */
[----:B-1----:R-:W-:Y:S01]  /*0530*/  I2FP.F32.U32 R9, R4 ;  /* 0x0000000400097245 */ /* 0x002fe20000201000 */
[----:B------:R-:W-:Y:S01]  /*0540*/  VOTEU.ALL UP0, P0 ;  /* 0x00000000003f7886 */ /* 0x000fe20000000000 */
[----:B------:R-:W-:Y:S01]  /*0550*/  LOP3.LUT R7, R7, 0xfffffffc, RZ, 0xc0, !PT ;  /* 0xfffffffc07077812 */ /* 0x000fe200078ec0ff */
[----:B------:R-:W-:Y:S02]  /*0560*/  VOTEU.ALL UP1, P0 ;  /* 0x00000000003f7886 */ /* 0x000fe40000020000 */
[----:B------:R-:W-:Y:S01]  /*0570*/  FMUL R11, R9, UR4 ;  /* 0x00000004090b7c20 */ /* 0x000fe20008400000 */
[----:B------:R-:W-:Y:S01]  /*0580*/  IMAD.IADD R9, R3, 0x1, -R8 ;  /* 0x0000000103097824 */ /* 0x000fe200078e0a08 */
[----:B-----5:R-:W-:Y:S01]  /*0590*/  I2FP.F32.U32 R8, UR8 ;  /* 0x0000000800087c45 */ /* 0x020fe20008201000 */
[----:B------:R-:W-:Y:S01]  /*05a0*/  IMAD.IADD R0, R0, 0x1, -R7 ;  /* 0x0000000100007824 */ /* 0x000fe200078e0a07 */
[----:B------:R-:W0:Y:S01]  /*05b0*/  @!UP0 S2UR UR7, SR_CgaCtaId ;  /* 0x00000000000789c3 */ /* 0x000e220000008800 */
[----:B------:R-:W-:Y:S01]  /*05c0*/  ULDC UR4, c[0x0][0x150] ;  /* 0x0000540000047ab9 */ /* 0x000fe20000000800 */
[----:B------:R-:W1:Y:S01]  /*05d0*/  F2I.U32.TRUNC.NTZ R11, R11 ;  /* 0x0000000b000b7305 */ /* 0x000e62000020f000 */
[----:B------:R-:W-:Y:S01]  /*05e0*/  FMUL R8, R8, UR4 ;  /* 0x0000000408087c20 */ /* 0x000fe20008400000 */
[----:B------:R-:W-:Y:S01]  /*05f0*/  SHF.R.S32.HI R3, RZ, 0x1f, R2 ;  /* 0x0000001fff037819 */ /* 0x000fe20000011402 */
[----:B------:R-:W-:Y:S01]  /*0600*/  IMAD R9, R9, 0x4, R0 ;  /* 0x0000000409097824 */ /* 0x000fe200078e0200 */
[----:B------:R-:W-:Y:S01]  /*0610*/  UMOV UR4, 0x20 ;  /* 0x0000002000047882 */ /* 0x000fe20000000000 */
[----:B------:R-:W-:Y:S01]  /*0620*/  @!UP0 UMOV UR6, 0x400 ;  /* 0x0000040000068882 */ /* 0x000fe20000000000 */
[----:B------:R-:W2:Y:S01]  /*0630*/  LDC R7, c[0x0][0x148] ;  /* 0x00005200ff077b82 */ /* 0x000ea20000000800 */
[----:B------:R-:W-:Y:S01]  /*0640*/  LEA.HI R3, R3, R2, RZ, 0x2 ;  /* 0x0000000203037211 */ /* 0x000fe200078f10ff */
[----:B------:R-:W5:Y:S01]  /*0650*/  F2I.U32.TRUNC.NTZ R8, R8 ;  /* 0x0000000800087305 */ /* 0x000f62000020f000 */
[----:B------:R-:W-:Y:S01]  /*0660*/  IMAD.SHL.U32 R22, R9, 0x4, RZ ;  /* 0x0000000409167824 */ /* 0x000fe200078e00ff */
[----:B------:R-:W-:-:S04]  /*0670*/  @!UP0 UIADD3 UR4, -UR4, 0x100000, URZ ;  /* 0x0010000004048890 */ /* 0x000fc8000fffe13f */
[----:B------:R-:W-:Y:S02]  /*0680*/  @!UP0 USHF.L.U32 UR5, UR4, 0xb, URZ ;  /* 0x0000000b04058899 */ /* 0x000fe4000800063f */
[----:B------:R-:W-:Y:S01]  /*0690*/  @!UP0 USHF.L.U32 UR4, UR4, 0x1, URZ ;  /* 0x0000000104048899 */ /* 0x000fe2000800063f */
[----:B------:R-:W-:Y:S02]  /*06a0*/  LOP3.LUT R3, R3, 0xfffffffc, RZ, 0xc0, !PT ;  /* 0xfffffffc03037812 */ /* 0x000fe400078ec0ff */
[----:B------:R-:W-:Y:S01]  /*06b0*/  LOP3.LUT R22, R9, 0xc, R22, 0x78, !PT ;  /* 0x0000000c09167812 */ /* 0x000fe200078e7816 */
[----:B-1----:R-:W-:Y:S02]  /*06c0*/  IMAD.MOV R21, RZ, RZ, -R11 ;  /* 0x000000ffff157224 */ /* 0x002fe400078e0a0b */
[----:B------:R-:W-:Y:S01]  /*06d0*/  IMAD.IADD R0, R2, 0x1, -R3 ;  /* 0x0000000102007824 */ /* 0x000fe200078e0a03 */
[----:B0-----:R-:W-:Y:S01]  /*06e0*/  @!UP0 ULEA UR6, UR7, UR6, 0x18 ;  /* 0x0000000607068291 */ /* 0x001fe2000f8ec03f */
[----:B-----5:R-:W-:-:S03]  /*06f0*/  IMAD.MOV R3, RZ, RZ, -R8 ;  /* 0x000000ffff037224 */ /* 0x020fc600078e0a08 */
[----:B------:R-:W-:Y:S01]  /*0700*/  ISETP.NE.AND P1, PT, R0, 0x3, PT ;  /* 0x000000030000780c */ /* 0x000fe20003f25270 */
[----:B------:R-:W-:Y:S01]  /*0710*/  VOTEU.ALL UP0, P0 ;  /* 0x00000000003f7886 */ /* 0x000fe20000000000 */
[----:B------:R-:W-:Y:S01]  /*0720*/  ISETP.LT.U32.AND P0, PT, R22, 0x2, !P2 ;  /* 0x000000021600780c */ /* 0x000fe20005701070 */
[----:B---3--:R-:W-:Y:S01]  /*0730*/  IMAD R3, R10, R3, UR8 ;  /* 0x000000080a037e24 */ /* 0x008fe2000f8e0203 */
[----:B------:R-:W-:Y:S01]  /*0740*/  ISETP.EQ.OR P1, PT, R0, RZ, !P1 ;  /* 0x000000ff0000720c */ /* 0x000fe20004f22670 */
[----:B--2---:R-:W-:Y:S01]  /*0750*/  IMAD R9, R7, R21, R4 ;  /* 0x0000001507097224 */ /* 0x004fe200078e0204 */
[C---:B------:R-:W-:Y:S02]  /*0760*/  ISETP.NE.AND P2, PT, R5.reuse, RZ, PT ;  /* 0x000000ff0500720c */ /* 0x040fe40003f45270 */
[----:B------:R-:W-:Y:S01]  /*0770*/  ISETP.EQ.AND P1, PT, R5, RZ, P1 ;  /* 0x000000ff0500720c */ /* 0x000fe20000f22270 */
[----:B------:R-:W0:Y:S02]  /*0780*/  FENCE.VIEW.ASYNC.S ;  /* 0x00000000000073c6 */ /* 0x000e240000000000 */
[----:B0-----:R0:W1:Y:S01]  /*0790*/  @!UP0 SYNCS.EXCH.64 URZ, [UR6+0xa0], UR4 ;  /* 0x0000a004063f85b2 */ /* 0x0010620008000100 */
[----:B------:R-:W-:-:S02]  /*07a0*/  ISETP.NE.AND P4, PT, R9, R22, PT ;  /* 0x000000160900720c */ /* 0x000fc40003f85270 */
[----:B------:R-:W-:Y:S02]  /*07b0*/  SEL R19, RZ, 0x1, !P1 ;  /* 0x00000001ff137807 */ /* 0x000fe40004800000 */
[----:B------:R-:W-:Y:S02]  /*07c0*/  ISETP.EQ.OR P4, PT, R3, RZ, !P4 ;  /* 0x000000ff0300720c */ /* 0x000fe40006782670 */
[----:B------:R-:W-:Y:S02]  /*07d0*/  SEL R19, R19, 0x2, P5 ;  /* 0x0000000213137807 */ /* 0x000fe40002800000 */
[----:B------:R-:W-:-:S04]  /*07e0*/  PLOP3.LUT P0, PT, P0, P4, PT, 0x80, 0x0 ;  /* 0x000000000000781c */ /* 0x000fc80000709070 */
[----:B------:R-:W-:Y:S01]  /*07f0*/  P2R R156, PR, RZ, 0x1 ;  /* 0x00000001ff9c7803 */ /* 0x000fe20000000000 */
[----:B------:R0:W2:Y:S01]  /*0800*/  @!UP1 SYNCS.EXCH.64 URZ, [UR6+0xa8], UR4 ;  /* 0x0000a804063f95b2 */ /* 0x0000a20008000100 */
[----:B------:R-:W-:Y:S01]  /*0810*/  NOP ;  /* 0x0000000000007918 */ /* 0x000fe20000000000 */
[----:B------:R-:W-:Y:S06]  /*0820*/  @!P3 BRA `(.L_x_4) ;  /* 0x000000000008b947 */ /* 0x000fec0003800000 */
[----:B-12-4-:R-:W-:Y:S01]  /*0830*/  UCGABAR_ARV ;  /* 0x00000000000079c7 */ /* 0x016fe20008000000 */
[----:B------:R-:W-:Y:S05]  /*0840*/  BRA `(.L_x_5) ;  /* 0x0000000000047947 */ /* 0x000fea0003800000 */
.L_x_4:
[----:B-12-4-:R-:W-:Y:S01]  /*0850*/  NOP ;  /* 0x0000000000007918 */ /* 0x016fe20000000000 */
.L_x_5:
[----:B------:R-:W1:Y:S01]  /*0860*/  LDC R2, c[0x0][0x65c] ;  /* 0x00019700ff027b82 */ /* 0x000e620000000800 */
[----:B------:R-:W-:Y:S02]  /*0870*/  IMAD.U32 R8, RZ, RZ, UR8 ;  /* 0x00000008ff087e24 */ /* 0x000fe4000f8e00ff */
[----:B------:R-:W-:Y:S01]  /*0880*/  IMAD.MOV.U32 R9, RZ, RZ, RZ ;  /* 0x000000ffff097224 */ /* 0x000fe200078e00ff */
[----:B-1----:R-:W-:-:S04]  /*0890*/  ISETP.NE.AND P1, PT, R2, 0x1, PT ;  /* 0x000000010200780c */ /* 0x002fc80003f25270 */
[----:B------:R-:W-:-:S09]  /*08a0*/  P2R R5, PR, RZ, 0x2 ;  /* 0x00000002ff057803 */ /* 0x000fd20000000000 */
[----:B------:R-:W1:Y:S01]  /*08b0*/  @P1 LDC R17, c[0x0][0x10] ;  /* 0x00000400ff111b82 */ /* 0x000e620000000800 */
[----:B------:R-:W-:Y:S02]  /*08c0*/  @P1 IMAD.MOV.U32 R5, RZ, RZ, RZ ;  /* 0x000000ffff051224 */ /* 0x000fe400078e00ff */
[----:B------:R-:W-:-:S05]  /*08d0*/  @P1 IMAD.MOV.U32 R13, RZ, RZ, RZ ;  /* 0x000000ffff0d1224 */ /* 0x000fca00078e00ff */
[----:B------:R-:W2:Y:S01]  /*08e0*/  @!P1 LDC R11, c[0x0][0xc] ;  /* 0x00000300ff0b9b82 */ /* 0x000ea20000000800 */
[----:B-1----:R-:W-:-:S04]  /*08f0*/  @P1 IMAD.WIDE.U32 R16, R17, UR8, R4 ;  /* 0x0000000811101c25 */ /* 0x002fc8000f8e0004 */
[----:B------:R-:W-:Y:S02]  /*0900*/  @P1 IMAD.IADD R17, R17, 0x1, R13 ;  /* 0x0000000111111824 */ /* 0x000fe400078e020d */
[----:B--2---:R-:W-:-:S04]  /*0910*/  @!P1 IMAD.WIDE.U32 R8, R4, R11, R8 ;  /* 0x0000000b04089225 */ /* 0x004fc800078e0008 */
[----:B------:R-:W-:Y:S02]  /*0920*/  @!P1 IMAD.MOV.U32 R16, RZ, RZ, R8 ;  /* 0x000000ffff109224 */ /* 0x000fe400078e0008 */
[----:B------:R-:W-:Y:S01]  /*0930*/  @!P1 IMAD.MOV.U32 R17, RZ, RZ, R9 ;  /* 0x000000ffff119224 */ /* 0x000fe200078e0009 */
[----:B------:R-:W-:Y:S06]  /*0940*/  @!P3 BRA `(.L_x_6) ;  /* 0x00000000000cb947 */ /* 0x000fec0003800000 */
[----:B------:R-:W-:Y:S01]  /*0950*/  UCGABAR_WAIT ;  /* 0x0000000000007dc7 */ /* 0x000fe20008000000 */
[----:B------:R-:W-:Y:S01]  /*0960*/  CCTL.IVALL ;  /* 0x00000000ff00798f */ /* 0x000fe20002000000 */
[----:B------:R-:W-:Y:S05]  /*0970*/  BRA `(.L_x_7) ;  /* 0x0000000000047947 */ /* 0x000fea0003800000 */
.L_x_6:
[----:B------:R-:W-:Y:S06]  /*0980*/  BAR.SYNC.DEFER_BLOCKING 0x0 ;  /* 0x0000000000007b1d */ /* 0x000fec0000010000 */
.L_x_7:
[----:B------:R-:W-:Y:S05]  /*0990*/  @!P2 BRA `(.L_x_8) ;  /* 0x0000009400e0a947 */ /* 0x000fea0003800000 */
[----:B------:R-:W-:-:S13]  /*09a0*/  ISETP.GT.U32.AND P0, PT, R6, 0x1, PT ;  /* 0x000000010600780c */ /* 0x000fda0003f04070 */
[----:B0-----:R-:W-:Y:S05]  /*09b0*/  @P0 EXIT ;  /* 0x000000000000094d */ /* 0x001fea0003800000 */
[----:B------:R-:W-:Y:S01]  /*09c0*/  ULDC.64 UR4, c[0x0][0x650] ;  /* 0x0001940000047ab9 */ /* 0x000fe20000000a00 */
[----:B------:R-:W-:Y:S01]  /*09d0*/  PRMT R0, RZ, 0x7610, R0 ;  /* 0x00007610ff007816 */ /* 0x000fe20000000000 */
[----:B------:R-:W-:Y:S01]  /*09e0*/  IMAD.MOV.U32 R153, RZ, RZ, -0x1 ;  /* 0xffffffffff997424 */ /* 0x000fe200078e00ff */
[----:B------:R-:W-:Y:S01]  /*09f0*/  ISETP.GE.U32.AND P0, PT, R16, UR4, PT ;  /* 0x0000000410007c0c */ /* 0x000fe2000bf06070 */
[----:B------:R-:W-:Y:S02]  /*0a00*/  IMAD.MOV.U32 R152, RZ, RZ, -0x1 ;  /* 0xffffffffff987424 */ /* 0x000fe400078e00ff */
[----:B------:R-:W-:Y:S01]  /*0a10*/  IMAD.MOV.U32 R23, RZ, RZ, -0x1 ;  /* 0xffffffffff177424 */ /* 0x000fe200078e00ff */
[----:B------:R-:W-:-:S13]  /*0a20*/  ISETP.GE.U32.AND.EX P0, PT, R17, UR5, PT, P0 ;  /* 0x0000000511007c0c */ /* 0x000fda000bf06100 */
[----:B------:R-:W-:Y:S05]  /*0a30*/  @P0 BRA `(.L_x_9) ;  /* 0x00000004002c0947 */ /* 0x000fea0003800000 */
[----:B------:R-:W0:Y:S01]  /*0a40*/  LDC.64 R24, c[0x0][0x628] ;  /* 0x00018a00ff187b82 */ /* 0x000e220000000a00 */
[----:B------:R-:W-:Y:S02]  /*0a50*/  IMAD.MOV.U32 R8, RZ, RZ, R16 ;  /* 0x000000ffff087224 */ /* 0x000fe400078e0010 */
[----:B------:R-:W-:-:S05]  /*0a60*/  IMAD.MOV.U32 R9, RZ, RZ, R17 ;  /* 0x000000ffff097224 */ /* 0x000fca00078e0011 */
[----:B------:R-:W1:Y:S08]  /*0a70*/  LDC R0, c[0x0][0x630] ;  /* 0x00018c00ff007b82 */ /* 0x000e700000000800 */
[----:B------:R-:W2:Y:S01]  /*0a80*/  LDC.64 R26, c[0x0][0x620] ;  /* 0x00018800ff1a7b82 */ /* 0x000ea20000000a00 */
[----:B0-----:R-:W-:-:S04]  /*0a90*/  ISETP.NE.U32.AND P0, PT, R24, RZ, PT ;  /* 0x000000ff1800720c */ /* 0x001fc80003f05070 */
[----:B------:R-:W-:-:S13]  /*0aa0*/  ISETP.NE.AND.EX P0, PT, R25, RZ, PT, P0 ;  /* 0x000000ff1900720c */ /* 0x000fda0003f05300 */
[----:B-12---:R-:W-:Y:S05]  /*0ab0*/  @!P0 BRA `(.L_x_10) ;  /* 0x0000000000288947 */ /* 0x006fea0003800000 */
[----:B------:R-:W0:Y:S02]  /*0ac0*/  LDC R13, c[0x0][0x634] ;  /* 0x00018d00ff0d7b82 */ /* 0x000e240000000800 */
[----:B0-----:R-:W-:-:S05]  /*0ad0*/  IADD3 R13, P0, R16, R13, RZ ;  /* 0x0000000d100d7210 */ /* 0x001fca0007f1e0ff */
[----:B------:R-:W-:-:S04]  /*0ae0*/  IMAD.X R15, RZ, RZ, R17, P0 ;  /* 0x000000ffff0f7224 */ /* 0x000fc800000e0611 */
[----:B------:R-:W-:-:S04]  /*0af0*/  IMAD.WIDE.U32 R8, R15, R24, RZ ;  /* 0x000000180f087225 */ /* 0x000fc800078e00ff */
[----:B------:R-:W-:-:S04]  /*0b00*/  IMAD.WIDE.U32 R10, P0, R13, R25, R8 ;  /* 0x000000190d0a7225 */ /* 0x000fc80007800008 */
[----:B------:R-:W-:-:S04]  /*0b10*/  IMAD.WIDE.U32 R8, R13, R24, RZ ;  /* 0x000000180d087225 */ /* 0x000fc800078e00ff */
[----:B------:R-:W-:Y:S01]  /*0b20*/  IMAD.X R13, RZ, RZ, RZ, P0 ;  /* 0x000000ffff0d7224 */ /* 0x000fe200000e06ff */
[----:B------:R-:W-:Y:S01]  /*0b30*/  IADD3 RZ, P0, R9, R10, RZ ;  /* 0x0000000a09ff7210 */ /* 0x000fe20007f1e0ff */
[----:B------:R-:W-:-:S04]  /*0b40*/  IMAD.MOV.U32 R12, RZ, RZ, R11 ;  /* 0x000000ffff0c7224 */ /* 0x000fc800078e000b */
[----:B------:R-:W-:-:S08]  /*0b50*/  IMAD.WIDE.U32.X R8, R15, R25, R12, P0 ;  /* 0x000000190f087225 */ /* 0x000fd000000e040c */
.L_x_10:
[----:B------:R-:W0:Y:S01]  /*0b60*/  LDC.64 R24, c[0x0][0x640] ;  /* 0x00019000ff187b82 */ /* 0x000e220000000a00 */
[-CC-:B------:R-:W-:Y:S01]  /*0b70*/  SHF.R.U64 R28, R8, R0.reuse, R9.reuse ;  /* 0x00000000081c7219 */ /* 0x180fe20000001209 */
[----:B------:R-:W-:Y:S01]  /*0b80*/  IMAD R30, R7, R21, R4 ;  /* 0x00000015071e7224 */ /* 0x000fe200078e0204 */
[----:B------:R-:W-:Y:S01]  /*0b90*/  SHF.R.U32.HI R0, RZ, R0, R9 ;  /* 0x00000000ff007219 */ /* 0x000fe20000011609 */
[----:B------:R-:W-:Y:S01]  /*0ba0*/  IMAD.MOV.U32 R21, RZ, RZ, 0x1 ;  /* 0x00000001ff157424 */ /* 0x000fe200078e00ff */
[----:B------:R-:W-:-:S03]  /*0bb0*/  IADD3 R5, P0, RZ, -R28, RZ ;  /* 0x8000001cff057210 */ /* 0x000fc60007f1e0ff */
[----:B------:R-:W1:Y:S02]  /*0bc0*/  LDC R6, c[0x0][0x618] ;  /* 0x00018600ff067b82 */ /* 0x000e640000000800 */
[----:B------:R-:W-:-:S04]  /*0bd0*/  IMAD.X R9, RZ, RZ, ~R0, P0 ;  /* 0x000000ffff097224 */ /* 0x000fc800000e0e00 */
[-C--:B------:R-:W-:Y:S02]  /*0be0*/  IMAD R0, R9, R26.reuse, RZ ;  /* 0x0000001a09007224 */ /* 0x080fe400078e02ff */
[----:B------:R-:W2:Y:S01]  /*0bf0*/  LDC R11, c[0x0][0x608] ;  /* 0x00018200ff0b7b82 */ /* 0x000ea20000000800 */
[----:B------:R-:W-:-:S04]  /*0c00*/  IMAD.WIDE.U32 R8, R5, R26, R16 ;  /* 0x0000001a05087225 */ /* 0x000fc800078e0010 */
[----:B------:R-:W-:-:S03]  /*0c10*/  IMAD R5, R5, R27, R0 ;  /* 0x0000001b05057224 */ /* 0x000fc600078e0200 */
[----:B------:R-:W3:Y:S01]  /*0c20*/  LDC R12, c[0x0][0x658] ;  /* 0x00019600ff0c7b82 */ /* 0x000ee20000000800 */
[----:B0-----:R-:W-:Y:S01]  /*0c30*/  ISETP.NE.U32.AND P0, PT, R24, RZ, PT ;  /* 0x000000ff1800720c */ /* 0x001fe20003f05070 */
[----:B------:R-:W-:Y:S02]  /*0c40*/  IMAD.IADD R5, R9, 0x1, R5 ;  /* 0x0000000109057824 */ /* 0x000fe400078e0205 */
[----:B------:R-:W-:Y:S01]  /*0c50*/  IMAD.MOV.U32 R9, RZ, RZ, -0x1 ;  /* 0xffffffffff097424 */ /* 0x000fe200078e00ff */
[----:B------:R-:W-:-:S03]  /*0c60*/  ISETP.NE.AND.EX P0, PT, R25, RZ, PT, P0 ;  /* 0x000000ff1900720c */ /* 0x000fc60003f05300 */
[----:B------:R-:W0:Y:S01]  /*0c70*/  LDC R15, c[0x0][0x600] ;  /* 0x00018000ff0f7b82 */ /* 0x000e220000000800 */
[-CC-:B-1----:R-:W-:Y:S02]  /*0c80*/  SHF.R.U64 R13, R8, R6.reuse, R5.reuse ;  /* 0x00000006080d7219 */ /* 0x182fe40000001205 */
[----:B------:R-:W-:-:S05]  /*0c90*/  SHF.R.U32.HI R0, RZ, R6, R5 ;  /* 0x00000006ff007219 */ /* 0x000fca0000011605 */
[----:B------:R-:W1:Y:S01]  /*0ca0*/  LDC R14, c[0x0][0x648] ;  /* 0x00019200ff0e7b82 */ /* 0x000e620000000800 */
[-CC-:B--2---:R-:W-:Y:S02]  /*0cb0*/  SHF.R.U64 R27, R13, R11.reuse, R0.reuse ;  /* 0x0000000b0d1b7219 */ /* 0x184fe40000001200 */
[----:B------:R-:W-:-:S05]  /*0cc0*/  SHF.R.U32.HI R5, RZ, R11, R0 ;  /* 0x0000000bff057219 */ /* 0x000fca0000011600 */
[----:B------:R-:W2:Y:S01]  /*0cd0*/  LDC R20, c[0x0][0x638] ;  /* 0x00018e00ff147b82 */ /* 0x000ea20000000800 */
[-CC-:B---3--:R-:W-:Y:S02]  /*0ce0*/  SHF.R.U64 R26, R27, R12.reuse, R5.reuse ;  /* 0x0000000c1b1a7219 */ /* 0x188fe40000001205 */
[-C--:B------:R-:W-:Y:S02]  /*0cf0*/  SHF.L.U32 R0, R9, R12.reuse, RZ ;  /* 0x0000000c09007219 */ /* 0x080fe400000006ff */
[----:B------:R-:W-:Y:S01]  /*0d00*/  SHF.R.U32.HI R5, RZ, R12, R5 ;  /* 0x0000000cff057219 */ /* 0x000fe20000011605 */
[----:B------:R-:W-:Y:S01]  /*0d10*/  IMAD.MOV.U32 R4, RZ, RZ, R26 ;  /* 0x000000ffff047224 */ /* 0x000fe200078e001a */
[----:B------:R-:W-:Y:S01]  /*0d20*/  LOP3.LUT R10, RZ, R0, RZ, 0x33, !PT ;  /* 0x00000000ff0a7212 */ /* 0x000fe200078e33ff */
[----:B------:R-:W3:Y:S01]  /*0d30*/  LDC R23, c[0x0][0x610] ;  /* 0x00018400ff177b82 */ /* 0x000ee20000000800 */
[----:B------:R-:W-:Y:S05]  /*0d40*/  @!P0 BRA `(.L_x_11) ;  /* 0x0000000000288947 */ /* 0x000fea0003800000 */
[----:B------:R-:W4:Y:S02]  /*0d50*/  LDC R9, c[0x0][0x64c] ;  /* 0x00019300ff097b82 */ /* 0x000f240000000800 */
[----:B----4-:R-:W-:-:S05]  /*0d60*/  IADD3 R9, P0, R26, R9, RZ ;  /* 0x000000091a097210 */ /* 0x010fca0007f1e0ff */
        /* <DEDUP_REMOVED lines=8> */
.L_x_11:
[----:B-1----:R-:W-:Y:S01]  /*0df0*/  SHF.R.U64 R4, R4, R14, R5 ;  /* 0x0000000e04047219 */ /* 0x002fe20000001205 */
[----:B0-----:R-:W-:Y:S01]  /*0e00*/  VIADD R6, R15, 0xffffffff ;  /* 0xffffffff0f067836 */ /* 0x001fe20000000000 */
[----:B------:R-:W-:Y:S02]  /*0e10*/  SHF.L.U32 R0, R21, R12, RZ ;  /* 0x0000000c15007219 */ /* 0x000fe400000006ff */
[----:B------:R-:W-:Y:S01]  /*0e20*/  LOP3.LUT R5, R27, R10, RZ, 0xc0, !PT ;  /* 0x0000000a1b057212 */ /* 0x000fe200078ec0ff */
[----:B------:R-:W-:Y:S01]  /*0e30*/  IMAD.MOV R7, RZ, RZ, -R4 ;  /* 0x000000ffff077224 */ /* 0x000fe200078e0a04 */
[----:B------:R-:W-:Y:S02]  /*0e40*/  SEL R3, R3, R30, !P1 ;  /* 0x0000001e03037207 */ /* 0x000fe40004800000 */
[----:B------:R-:W-:Y:S01]  /*0e50*/  LOP3.LUT R6, R13, R6, RZ, 0xc0, !PT ;  /* 0x000000060d067212 */ /* 0x000fe200078ec0ff */
[----:B------:R-:W-:Y:S02]  /*0e60*/  IMAD R4, R0, R4, R5 ;  /* 0x0000000400047224 */ /* 0x000fe400078e0205 */
[----:B--2---:R-:W-:-:S02]  /*0e70*/  IMAD R0, R7, R20, R26 ;  /* 0x0000001407007224 */ /* 0x004fc400078e021a */
[----:B---3--:R-:W-:Y:S02]  /*0e80*/  IMAD R3, R4, R23, R3 ;  /* 0x0000001704037224 */ /* 0x008fe400078e0203 */
[----:B------:R-:W-:Y:S02]  /*0e90*/  IMAD.MOV.U32 R5, RZ, RZ, 0x1 ;  /* 0x00000001ff057424 */ /* 0x000fe400078e00ff */
[----:B------:R-:W-:Y:S02]  /*0ea0*/  IMAD R4, R0, R15, R6 ;  /* 0x0000000f00047224 */ /* 0x000fe400078e0206 */
[----:B------:R-:W-:Y:S01]  /*0eb0*/  IMAD.MOV.U32 R23, RZ, RZ, R28 ;  /* 0x000000ffff177224 */ /* 0x000fe200078e001c */
[----:B------:R-:W-:Y:S02]  /*0ec0*/  PRMT R0, R5, 0x7610, R0 ;  /* 0x0000761005007816 */ /* 0x000fe40000000000 */
[----:B------:R-:W-:Y:S02]  /*0ed0*/  SEL R152, R4, R3, !P1 ;  /* 0x0000000304987207 */ /* 0x000fe40004800000 */
[----:B------:R-:W-:-:S07]  /*0ee0*/  SEL R153, R3, R4, !P1 ;  /* 0x0000000403997207 */ /* 0x000fce0004800000 */
.L_x_9:
[----:B------:R-:W-:-:S08]  /*0ef0*/  NOP ;  /* 0x0000000000007918 */ /* 0x000fd00000000000 */
[----:B------:R-:W0:Y:S02]  /*0f00*/  USETMAXREG.TRY_ALLOC.CTAPOOL UP0, 0xe8 ;  /* 0x000000e8000079c8 */ /* 0x000e240008000600 */
[----:B0-----:R-:W-:-:S13]  /*0f10*/  PLOP3.LUT P0, PT, PT, PT, UP0, 0x80, 0x0 ;  /* 0x000000000000781c */ /* 0x001fda0003f0f008 */
[----:B------:R-:W-:Y:S05]  /*0f20*/  @!P0 BRA `(.L_x_9) ;  /* 0xfffffffc00f08947 */ /* 0x000fea000383ffff */
[----:B------:R-:W-:Y:S01]  /*0f30*/  ULDC.64 UR4, c[0x0][0x598] ;  /* 0x0001660000047ab9 */ /* 0x000fe20000000a00 */
[----:B------:R-:W-:Y:S01]  /*0f40*/  ULDC.64 UR36, c[0x0][0x208] ;  /* 0x0000820000247ab9 */ /* 0x000fe20000000a00 */
[----:B------:R-:W-:-:S04]  /*0f50*/  ISETP.NE.U32.AND P0, PT, RZ, UR4, PT ;  /* 0x00000004ff007c0c */ /* 0x000fc8000bf05070 */
[----:B------:R-:W-:-:S13]  /*0f60*/  ISETP.NE.AND.EX P0, PT, RZ, UR5, PT, P0 ;  /* 0x00000005ff007c0c */ /* 0x000fda000bf05300 */
[----:B------:R-:W-:Y:S05]  /*0f70*/  @!P0 BRA `(.L_x_12) ;  /* 0x00000000001c8947 */ /* 0x000fea0003800000 */
[----:B------:R-:W0:Y:S02]  /*0f80*/  LDC.64 R4, c[0x0][0x598] ;  /* 0x00016600ff047b82 */ /* 0x000e240000000a00 */
[----:B0-----:R-:W2:Y:S02]  /*0f90*/  LDG.E.64 R4, desc[UR36][R4.64] ;  /* 0x0000002404047981 */ /* 0x001ea4000c1e1b00 */
[----:B--2---:R-:W-:-:S04]  /*0fa0*/  ISETP.NE.U32.AND P0, PT, R4, RZ, PT ;  /* 0x000000ff0400720c */ /* 0x004fc80003f05070 */
[----:B------:R-:W-:-:S13]  /*0fb0*/  ISETP.NE.AND.EX P0, PT, R5, RZ, PT, P0 ;  /* 0x000000ff0500720c */ /* 0x000fda0003f05300 */
[----:B------:R-:W-:Y:S05]  /*0fc0*/  @!P0 BRA `(.L_x_12) ;  /* 0x0000000000088947 */ /* 0x000fea0003800000 */
[----:B------:R0:W5:Y:S01]  /*0fd0*/  LD.E R154, desc[UR36][R4.64] ;  /* 0x00000024049a7980 */ /* 0x000162000c101900 */
[----:B------:R-:W-:Y:S05]  /*0fe0*/  BRA `(.L_x_13) ;  /* 0x0000000000247947 */ /* 0x000fea0003800000 */
.L_x_12:
[----:B------:R-:W-:Y:S02]  /*0ff0*/  ULDC.64 UR4, c[0x0][0x588] ;  /* 0x0001620000047ab9 */ /* 0x000fe40000000a00 */
[----:B------:R-:W-:-:S04]  /*1000*/  ISETP.NE.U32.AND P0, PT, RZ, UR4, PT ;  /* 0x00000004ff007c0c */ /* 0x000fc8000bf05070 */
[----:B------:R-:W-:-:S13]  /*1010*/  ISETP.NE.AND.EX P0, PT, RZ, UR5, PT, P0 ;  /* 0x00000005ff007c0c */ /* 0x000fda000bf05300 */
[----:B------:R-:W-:Y:S05]  /*1020*/  @!P0 BRA `(.L_x_14) ;  /* 0x00000000000c8947 */ /* 0x000fea0003800000 */
[----:B------:R-:W0:Y:S02]  /*1030*/  LDC.64 R154, c[0x0][0x588] ;  /* 0x00016200ff9a7b82 */ /* 0x000e240000000a00 */
[----:B0-----:R1:W5:Y:S01]  /*1040*/  LDG.E R154, desc[UR36][R154.64] ;  /* 0x000000249a9a7981 */ /* 0x001362000c1e1900 */
[----:B------:R-:W-:Y:S05]  /*1050*/  BRA `(.L_x_13) ;  /* 0x0000000000087947 */ /* 0x000fea0003800000 */
.L_x_14:
[----:B------:R-:W-:Y:S02]  /*1060*/  ULDC UR4, c[0x0][0x580] ;  /* 0x0001600000047ab9 */ /* 0x000fe40000000800 */
[----:B------:R-:W-:-:S07]  /*1070*/  IMAD.U32 R154, RZ, RZ, UR4 ;  /* 0x00000004ff9a7e24 */ /* 0x000fce000f8e00ff */
.L_x_13:
[----:B------:R-:W-:Y:S02]  /*1080*/  ULDC.64 UR4, c[0x0][0x5a0] ;  /* 0x0001680000047ab9 */ /* 0x000fe40000000a00 */
[----:B------:R-:W-:-:S04]  /*1090*/  ISETP.NE.U32.AND P0, PT, RZ, UR4, PT ;  /* 0x00000004ff007c0c */ /* 0x000fc8000bf05070 */
[----:B------:R-:W-:-:S13]  /*10a0*/  ISETP.NE.AND.EX P0, PT, RZ, UR5, PT, P0 ;  /* 0x00000005ff007c0c */ /* 0x000fda000bf05300 */
[----:B------:R-:W-:Y:S05]  /*10b0*/  @!P0 BRA `(.L_x_15) ;  /* 0x00000000001c8947 */ /* 0x000fea0003800000 */
[----:B0-----:R-:W0:Y:S02]  /*10c0*/  LDC.64 R4, c[0x0][0x5a0] ;  /* 0x00016800ff047b82 */ /* 0x001e240000000a00 */
[----:B0-----:R-:W2:Y:S02]  /*10d0*/  LDG.E.64 R4, desc[UR36][R4.64] ;  /* 0x0000002404047981 */ /* 0x001ea4000c1e1b00 */
[----:B--2---:R-:W-:-:S04]  /*10e0*/  ISETP.NE.U32.AND P0, PT, R4, RZ, PT ;  /* 0x000000ff0400720c */ /* 0x004fc80003f05070 */
[----:B------:R-:W-:-:S13]  /*10f0*/  ISETP.NE.AND.EX P0, PT, R5, RZ, PT, P0 ;  /* 0x000000ff0500720c */ /* 0x000fda0003f05300 */
[----:B------:R-:W-:Y:S05]  /*1100*/  @!P0 BRA `(.L_x_15) ;  /* 0x0000000000088947 */ /* 0x000fea0003800000 */
[----:B-1----:R0:W5:Y:S01]  /*1110*/  LD.E R155, desc[UR36][R4.64] ;  /* 0x00000024049b7980 */ /* 0x002162000c101900 */
[----:B------:R-:W-:Y:S05]  /*1120*/  BRA `(.L_x_16) ;  /* 0x0000000000247947 */ /* 0x000fea0003800000 */
.L_x_15:
[----:B------:R-:W-:Y:S02]  /*1130*/  ULDC.64 UR4, c[0x0][0x590] ;  /* 0x0001640000047ab9 */ /* 0x000fe40000000a00 */
[----:B------:R-:W-:-:S04]  /*1140*/  ISETP.NE.U32.AND P0, PT, RZ, UR4, PT ;  /* 0x00000004ff007c0c */ /* 0x000fc8000bf05070 */
[----:B------:R-:W-:-:S13]  /*1150*/  ISETP.NE.AND.EX P0, PT, RZ, UR5, PT, P0 ;  /* 0x00000005ff007c0c */ /* 0x000fda000bf05300 */
[----:B------:R-:W-:Y:S05]  /*1160*/  @!P0 BRA `(.L_x_17) ;  /* 0x00000000000c8947 */ /* 0x000fea0003800000 */
[----:B0-----:R-:W1:Y:S02]  /*1170*/  LDC.64 R4, c[0x0][0x590] ;  /* 0x00016400ff047b82 */ /* 0x001e640000000a00 */
[----:B-1----:R1:W5:Y:S01]  /*1180*/  LDG.E R155, desc[UR36][R4.64] ;  /* 0x00000024049b7981 */ /* 0x002362000c1e1900 */
[----:B------:R-:W-:Y:S05]  /*1190*/  BRA `(.L_x_16) ;  /* 0x0000000000087947 */ /* 0x000fea0003800000 */
.L_x_17:
[----:B------:R-:W-:Y:S02]  /*11a0*/  ULDC UR4, c[0x0][0x584] ;  /* 0x0001610000047ab9 */ /* 0x000fe40000000800 */
[----:B-1----:R-:W-:-:S07]  /*11b0*/  IMAD.U32 R155, RZ, RZ, UR4 ;  /* 0x00000004ff9b7e24 */ /* 0x002fce000f8e00ff */
.L_x_16:
[----:B------:R-:W-:-:S13]  /*11c0*/  LOP3.LUT P0, RZ, R0, 0xff, RZ, 0xc0, !PT ;  /* 0x000000ff00ff7812 */ /* 0x000fda000780c0ff */
[----:B------:R-:W-:Y:S05]  /*11d0*/  @!P0 EXIT ;  /* 0x000000000000894d */ /* 0x000fea0003800000 */
[----:B------:R-:W-:Y:S01]  /*11e0*/  ULDC UR4, c[0x0][0x28c] ;  /* 0x0000a30000047ab9 */ /* 0x000fe20000000800 */
[----:B------:R-:W-:Y:S01]  /*11f0*/  LOP3.LUT R157, R19, 0x1, RZ, 0xfc, !PT ;  /* 0x00000001139d7812 */ /* 0x000fe200078efcff */
[----:B------:R-:W-:Y:S01]  /*1200*/  UIADD3 UR4, UR4, 0x1f, URZ ;  /* 0x0000001f04047890 */ /* 0x000fe2000fffe03f */
[----:B------:R-:W-:Y:S01]  /*1210*/  UMOV UR38, URZ ;  /* 0x0000003f00267c82 */ /* 0x000fe20008000000 */
[----:B------:R-:W-:Y:S02]  /*1220*/  UMOV UR39, URZ ;  /* 0x0000003f00277c82 */ /* 0x000fe40008000000 */
[----:B------:R-:W-:-:S04]  /*1230*/  USHF.R.S32.HI UR5, URZ, 0x1f, UR4 ;  /* 0x0000001f3f057899 */ /* 0x000fc80008011404 */
[----:B------:R-:W-:-:S04]  /*1240*/  ULEA.HI UR5, UR5, UR4, URZ, 0x5 ;  /* 0x0000000405057291 */ /* 0x000fc8000f8f283f */
[----:B------:R-:W-:-:S12]  /*1250*/  USHF.R.S32.HI UR40, URZ, 0x5, UR5 ;  /* 0x000000053f287899 */ /* 0x000fd80008011405 */
.L_x_293:
[----:B------:R-:W-:Y:S01]  /*1260*/  LOP3.LUT R0, R18, 0x80, RZ, 0xc0, !PT ;  /* 0x0000008012007812 */ /* 0x000fe200078ec0ff */
[----:B--2---:R-:W2:Y:S01]  /*1270*/  S2UR UR7, SR_CgaCtaId ;  /* 0x00000000000779c3 */ /* 0x004ea20000008800 */
[----:B------:R-:W-:Y:S02]  /*1280*/  UMOV UR6, 0x400 ;  /* 0x0000040000067882 */ /* 0x000fe40000000000 */
[----:B------:R-:W-:-:S06]  /*1290*/  SHF.R.U32.HI R0, RZ, 0x7, R0 ;  /* 0x00000007ff007819 */ /* 0x000fcc0000011600 */
[----:B---3--:R-:W3:Y:S01]  /*12a0*/  SHFL.IDX PT, R0, R0, RZ, 0x1f ;  /* 0x00001fff00007589 */ /* 0x008ee200000e0000 */
[----:B--2---:R-:W-:Y:S01]  /*12b0*/  ULEA UR6, UR7, UR6, 0x18 ;  /* 0x0000000607067291 */ /* 0x004fe2000f8ec03f */
[----:B---3--:R-:W-:-:S13]  /*12c0*/  R2UR UR4, R0 ;  /* 0x00000000000472ca */ /* 0x008fda00000e0000 */
[----:B------:R-:W-:-:S04]  /*12d0*/  ULEA.HI UR5, UR4, UR4, URZ, 0x1 ;  /* 0x0000000404057291 */ /* 0x000fc8000f8f083f */
[----:B------:R-:W-:-:S04]  /*12e0*/  ULOP3.LUT UR5, UR5, 0xffffe, URZ, 0xc0, !UPT ;  /* 0x000ffffe05057892 */ /* 0x000fc8000f8ec03f */
[----:B------:R-:W-:-:S03]  /*12f0*/  UIADD3 UR5, UR4, -UR5, URZ ;  /* 0x8000000504057290 */ /* 0x000fc6000fffe03f */
[----:B------:R-:W-:Y:S01]  /*1300*/  ULDC UR4, c[0x0][0x28c] ;  /* 0x0000a30000047ab9 */ /* 0x000fe20000000800 */
[----:B------:R-:W-:Y:S01]  /*1310*/  ULEA UR5, UR5, UR6, 0xc ;  /* 0x0000000605057291 */ /* 0x000fe2000f8e603f */
[----:B------:R-:W-:-:S03]  /*1320*/  ISETP.LT.AND P0, PT, RZ, UR4, PT ;  /* 0x00000004ff007c0c */ /* 0x000fc6000bf01270 */
[----:B------:R-:W-:-:S04]  /*1330*/  UIADD3 UR5, UR5, 0x180, URZ ;  /* 0x0000018005057890 */ /* 0x000fc8000fffe03f */
[----:B------:R-:W-:-:S04]  /*1340*/  USHF.R.U32.HI UR5, URZ, 0x4, UR5 ;  /* 0x000000043f057899 */ /* 0x000fc80008011605 */
[----:B------:R-:W-:Y:S02]  /*1350*/  ULOP3.LUT UR41, UR5, 0x3fff, URZ, 0xc0, !UPT ;  /* 0x00003fff05297892 */ /* 0x000fe4000f8ec03f */
[----:B-1----:R-:W-:Y:S10]  /*1360*/  @P0 BRA `(.L_x_18) ;  /* 0x0000000000400947 */ /* 0x002ff40003800000 */
[----:B------:R-:W-:Y:S01]  /*1370*/  MOV R0, 0x0 ;  /* 0x0000000000007802 */ /* 0x000fe20000000f00 */
[----:B------:R-:W-:Y:S01]  /*1380*/  ULDC.64 UR4, c[0x4][0x68] ;  /* 0x01001a0000047ab9 */ /* 0x000fe20000000a00 */
[----:B------:R-:W-:Y:S01]  /*1390*/  ULDC.64 UR6, c[0x4][0x8] ;  /* 0x0100020000067ab9 */ /* 0x000fe20000000a00 */
[----:B01----:R-:W-:Y:S01]  /*13a0*/  IMAD.U32 R4, RZ, RZ, UR4 ;  /* 0x00000004ff047e24 */ /* 0x003fe2000f8e00ff */
[----:B------:R0:W1:Y:S01]  /*13b0*/  LDC.64 R14, c[0x4][R0] ;  /* 0x01000000000e7b82 */ /* 0x0000620000000a00 */
[----:B------:R-:W-:Y:S01]  /*13c0*/  IMAD.U32 R5, RZ, RZ, UR5 ;  /* 0x00000005ff057e24 */ /* 0x000fe2000f8e00ff */
[----:B------:R-:W-:Y:S01]  /*13d0*/  ULDC.64 UR4, c[0x4][0x70] ;  /* 0x01001c0000047ab9 */ /* 0x000fe20000000a00 */
[----:B------:R-:W-:Y:S02]  /*13e0*/  IMAD.U32 R10, RZ, RZ, UR6 ;  /* 0x00000006ff0a7e24 */ /* 0x000fe4000f8e00ff */
[----:B------:R-:W-:Y:S02]  /*13f0*/  IMAD.U32 R6, RZ, RZ, UR4 ;  /* 0x00000004ff067e24 */ /* 0x000fe4000f8e00ff */
[----:B------:R-:W-:-:S02]  /*1400*/  IMAD.U32 R7, RZ, RZ, UR5 ;  /* 0x00000005ff077e24 */ /* 0x000fc4000f8e00ff */
[----:B------:R-:W-:Y:S02]  /*1410*/  IMAD.U32 R11, RZ, RZ, UR7 ;  /* 0x00000007ff0b7e24 */ /* 0x000fe4000f8e00ff */
[----:B------:R-:W-:Y:S02]  /*1420*/  IMAD.MOV.U32 R8, RZ, RZ, 0x1e1 ;  /* 0x000001e1ff087424 */ /* 0x000fe400078e00ff */
[----:B------:R-:W-:Y:S02]  /*1430*/  IMAD.MOV.U32 R12, RZ, RZ, 0x1 ;  /* 0x00000001ff0c7424 */ /* 0x000fe400078e00ff */
[----:B0-----:R-:W-:-:S07]  /*1440*/  IMAD.MOV.U32 R13, RZ, RZ, RZ ;  /* 0x000000ffff0d7224 */ /* 0x001fce00078e00ff */
[----:B------:R-:W-:-:S07]  /*1450*/  LEPC R20, `(.L_x_18) ;  /* 0x000000001014794e */ /* 0x000fce0000000000 */
[----:B-1---5:R-:W-:Y:S05]  /*1460*/  CALL.ABS.NOINC R14 ;  /* 0x000000000e007343 */ /* 0x022fea0003c00000 */
.L_x_18:
[----:B------:R-:W-:-:S13]  /*1470*/  ISETP.NE.AND P0, PT, R157, 0x3, PT ;  /* 0x000000039d00780c */ /* 0x000fda0003f05270 */
[----:B------:R-:W-:Y:S05]  /*1480*/  @!P0 BRA `(.L_x_19) ;  /* 0x0000000000048947 */ /* 0x000fea0003800000 */
[----:B------:R-:W-:Y:S01]  /*1490*/  BPT.TRAP 0x1 ;  /* 0x000000040000795c */ /* 0x000fe20000300000 */
.L_x_19:
[----:B------:R-:W2:Y:S01]  /*14a0*/  S2UR UR5, SR_CgaCtaId ;  /* 0x00000000000579c3 */ /* 0x000ea20000008800 */
[----:B------:R-:W-:Y:S01]  /*14b0*/  UMOV UR4, 0x400 ;  /* 0x0000040000047882 */ /* 0x000fe20000000000 */
[----:B------:R-:W-:Y:S02]  /*14c0*/  IMAD.U32 R0, RZ, RZ, UR38 ;  /* 0x00000026ff007e24 */ /* 0x000fe4000f8e00ff */
[----:B------:R-:W-:-:S03]  /*14d0*/  IMAD.U32 R3, RZ, RZ, UR39 ;  /* 0x00000027ff037e24 */ /* 0x000fc6000f8e00ff */
[----:B------:R-:W-:Y:S01]  /*14e0*/  SHF.L.U32 R0, R0, 0x1f, RZ ;  /* 0x0000001f00007819 */ /* 0x000fe200000006ff */
[----:B--2---:R-:W-:-:S06]  /*14f0*/  ULEA UR4, UR5, UR4, 0x18 ;  /* 0x0000000405047291 */ /* 0x004fcc000f8ec03f */
[----:B------:R-:W-:-:S04]  /*1500*/  IMAD.U32 R6, RZ, RZ, UR4 ;  /* 0x00000004ff067e24 */ /* 0x000fc8000f8e00ff */
[----:B------:R-:W-:-:S04]  /*1510*/  IMAD R3, R3, 0x8, R6 ;  /* 0x0000000803037824 */ /* 0x000fc800078e0206 */
[----:B------:R2:W3:Y:S01]  /*1520*/  SYNCS.PHASECHK.TRANS64.TRYWAIT P1, [R3+URZ], R0 ;  /* 0x00000000030075a7 */ /* 0x0004e2000802017f */
[----:B------:R-:W-:Y:S05]  /*1530*/  @!P0 BRA `(.L_x_20) ;  /* 0x0000000000048947 */ /* 0x000fea0003800000 */
[----:B------:R-:W-:Y:S01]  /*1540*/  BPT.TRAP 0x1 ;  /* 0x000000040000795c */ /* 0x000fe20000300000 */
.L_x_20:
[----:B---3--:R-:W-:Y:S05]  /*1550*/  @P1 BRA `(.L_x_21) ;  /* 0x0000000000081947 */ /* 0x008fea0003800000 */
[----:B------:R-:W3:Y:S02]  /*1560*/  SYNCS.PHASECHK.TRANS64.TRYWAIT P1, [R3+URZ], R0 ;  /* 0x00000000030075a7 */ /* 0x000ee4000802017f */
[----:B---3--:R-:W-:Y:S05]  /*1570*/  @!P1 BRA `(.L_x_22) ;  /* 0x000000a400049947 */ /* 0x008fea0003800000 */
.L_x_21:
[----:B------:R-:W-:-:S04]  /*1580*/  UISETP.LT.AND UP0, UPT, UR40, 0x1, UPT ;  /* 0x000000012800788c */ /* 0x000fc8000bf01270 */
[----:B------:R-:W-:-:S06]  /*1590*/  USEL UR4, UR40, 0x1, UP0 ;  /* 0x0000000128047887 */ /* 0x000fcc0008000000 */
[----:B--23--:R-:W-:Y:S01]  /*15a0*/  IMAD.U32 R0, RZ, RZ, UR4 ;  /* 0x00000004ff007e24 */ /* 0x00cfe2000f8e00ff */
[----:B------:R-:W-:Y:S05]  /*15b0*/  WARPSYNC.ALL ;  /* 0x0000000000007948 */ /* 0x000fea0003800000 */
[----:B------:R-:W-:-:S04]  /*15c0*/  IADD3 R0, -R0, UR40, RZ ;  /* 0x0000002800007c10 */ /* 0x000fc8000fffe1ff */
[----:B------:R-:W-:Y:S02]  /*15d0*/  ISETP.GE.AND P1, PT, R0, 0x1, PT ;  /* 0x000000010000780c */ /* 0x000fe40003f26270 */
[----:B------:R-:W-:Y:S01]  /*15e0*/  R2UR UR4, R6 ;  /* 0x00000000060472ca */ /* 0x000fe200000e0000 */
[----:B------:R-:W-:Y:S01]  /*15f0*/  ULOP3.LUT UR41, UR41, 0x10000, URZ, 0xfc, !UPT ;  /* 0x0001000029297892 */ /* 0x000fe2000f8efc3f */
[----:B------:R-:W-:Y:S01]  /*1600*/  WARPGROUP.ARRIVE ;  /* 0x00000000000079c5 */ /* 0x000fe20000000000 */
[----:B------:R-:W-:Y:S01]  /*1610*/  UMOV UR5, 0x80000020 ;  /* 0x8000002000057882 */ /* 0x000fe20000000000 */
[----:B------:R-:W-:-:S09]  /*1620*/  UMOV UR7, 0x80000020 ;  /* 0x8000002000077882 */ /* 0x000fd20000000000 */
[----:B------:R-:W-:-:S04]  /*1630*/  UIADD3 UR4, UR4, 0x12180, URZ ;  /* 0x0001218004047890 */ /* 0x000fc8000fffe03f */
[----:B------:R-:W-:-:S04]  /*1640*/  USHF.R.U32.HI UR4, URZ, 0x4, UR4 ;  /* 0x000000043f047899 */ /* 0x000fc80008011604 */
[----:B------:R-:W-:-:S04]  /*1650*/  ULOP3.LUT UR4, UR4, 0x3fff, URZ, 0xc0, !UPT ;  /* 0x00003fff04047892 */ /* 0x000fc8000f8ec03f */
[----:B------:R-:W-:Y:S02]  /*1660*/  ULOP3.LUT UR9, UR4, 0x10000, URZ, 0xfc, !UPT ;  /* 0x0001000004097892 */ /* 0x000fe4000f8efc3f */
[----:B------:R-:W-:Y:S02]  /*1670*/  ULEA UR4, UR39, UR41, 0x9 ;  /* 0x0000002927047291 */ /* 0x000fe4000f8e483f */
[----:B------:R-:W-:-:S09]  /*1680*/  ULEA UR6, UR39, UR9, 0xa ;  /* 0x0000000927067291 */ /* 0x000fd2000f8e503f */
[----:B------:R-:W-:Y:S01]  /*1690*/  HGMMA.64x256x16.F32.BF16 R24, gdesc[UR4], RZ, !UPT, gsb0 ;  /* 0x03e00000041879f0 */ /* 0x000fe2000c0018ff */
[----:B------:R-:W-:Y:S02]  /*16a0*/  UIADD3 UR4, UR4, 0x2, URZ ;  /* 0x0000000204047890 */ /* 0x000fe4000fffe03f */
[----:B------:R-:W-:Y:S01]  /*16b0*/  UIADD3 UR6, UR6, 0x2, URZ ;  /* 0x0000000206067890 */ /* 0x000fe2000fffe03f */
[----:B------:R-:W-:Y:S01]  /*16c0*/  UMOV UR5, 0x80000020 ;  /* 0x8000002000057882 */ /* 0x000fe20000000000 */
[----:B------:R-:W-:Y:S01]  /*16d0*/  UMOV UR7, 0x80000020 ;  /* 0x8000002000077882 */ /* 0x000fe20000000000 */
[----:B------:R-:W-:Y:S02]  /*16e0*/  WARPGROUP.DEPBAR.LE gsb0, 0x0 ;  /* 0x00008000000079c5 */ /* 0x000fe40000010000 */
[----:B------:R-:W-:-:S15]  /*16f0*/  WARPGROUP.ARRIVE ;  /* 0x00000000000079c5 */ /* 0x000fde0000000000 */
[----:B------:R-:W-:-:S05]  /*1700*/  NOP ;  /* 0x0000000000007918 */ /* 0x000fca0000000000 */
[----:B------:R-:W-:Y:S03]  /*1710*/  HGMMA.64x256x16.F32.BF16 R24, gdesc[UR4], R24, gsb0 ;  /* 0x03e00000041879f0 */ /* 0x000fe60008001818 */
[----:B------:R-:W-:Y:S02]  /*1720*/  WARPGROUP.DEPBAR.LE gsb0, 0x0 ;  /* 0x00008000000079c5 */ /* 0x000fe40000010000 */
[----:B------:R-:W-:Y:S05]  /*1730*/  @!P1 BRA `(.L_x_23) ;  /* 0x0000000000e89947 */ /* 0x000fea0003800000 */
[----:B------:R-:W-:Y:S02]  /*1740*/  UIADD3 UR4, UR39, 0x1, URZ ;  /* 0x0000000127047890 */ /* 0x000fe4000fffe03f */
[----:B------:R-:W-:Y:S02]  /*1750*/  IMAD.U32 R3, RZ, RZ, UR39 ;  /* 0x00000027ff037e24 */ /* 0x000fe4000f8e00ff */
[----:B------:R-:W-:-:S04]  /*1760*/  UISETP.NE.AND UP0, UPT, UR4, 0x9, UPT ;  /* 0x000000090400788c */ /* 0x000fc8000bf05270 */
[----:B------:R-:W-:Y:S02]  /*1770*/  USEL UR5, URZ, 0x1, UP0 ;  /* 0x000000013f057887 */ /* 0x000fe40008000000 */
[----:B------:R-:W-:Y:S02]  /*1780*/  USEL UR8, UR4, URZ, UP0 ;  /* 0x0000003f04087287 */ /* 0x000fe40008000000 */
[----:B------:R-:W-:-:S06]  /*1790*/  ULOP3.LUT UR5, UR38, UR5, URZ, 0x3c, !UPT ;  /* 0x0000000526057292 */ /* 0x000fcc000f8e3c3f */
[----:B------:R-:W-:-:S07]  /*17a0*/  IMAD.U32 R7, RZ, RZ, UR5 ;  /* 0x00000005ff077e24 */ /* 0x000fce000f8e00ff */
.L_x_30:
[----:B------:R-:W-:Y:S05]  /*17b0*/  @!P0 BRA `(.L_x_24) ;  /* 0x0000000000048947 */ /* 0x000fea0003800000 */
[----:B------:R-:W-:Y:S01]  /*17c0*/  BPT.TRAP 0x1 ;  /* 0x000000040000795c */ /* 0x000fe20000300000 */
.L_x_24:
[----:B------:R-:W2:Y:S01]  /*17d0*/  S2UR UR5, SR_CgaCtaId ;  /* 0x00000000000579c3 */ /* 0x000ea20000008800 */
[----:B------:R-:W-:Y:S01]  /*17e0*/  UMOV UR4, 0x400 ;  /* 0x0000040000047882 */ /* 0x000fe20000000000 */
[----:B01----:R-:W-:Y:S01]  /*17f0*/  IMAD.U32 R5, RZ, RZ, UR8 ;  /* 0x00000008ff057e24 */ /* 0x003fe2000f8e00ff */
[----:B------:R-:W-:Y:S01]  /*1800*/  SHF.L.U32 R4, R7, 0x1f, RZ ;  /* 0x0000001f07047819 */ /* 0x000fe200000006ff */
[----:B--2---:R-:W-:-:S06]  /*1810*/  ULEA UR4, UR5, UR4, 0x18 ;  /* 0x0000000405047291 */ /* 0x004fcc000f8ec03f */
[----:B------:R-:W-:-:S04]  /*1820*/  IMAD.U32 R6, RZ, RZ, UR4 ;  /* 0x00000004ff067e24 */ /* 0x000fc8000f8e00ff */
[----:B------:R-:W-:-:S04]  /*1830*/  IMAD R5, R5, 0x8, R6 ;  /* 0x0000000805057824 */ /* 0x000fc800078e0206 */
[----:B------:R0:W1:Y:S01]  /*1840*/  SYNCS.PHASECHK.TRANS64.TRYWAIT P1, [R5+URZ], R4 ;  /* 0x00000004050075a7 */ /* 0x000062000802017f */
[----:B------:R-:W-:Y:S05]  /*1850*/  @!P0 BRA `(.L_x_25) ;  /* 0x0000000000048947 */ /* 0x000fea0003800000 */
[----:B------:R-:W-:Y:S01]  /*1860*/  BPT.TRAP 0x1 ;  /* 0x000000040000795c */ /* 0x000fe20000300000 */
.L_x_25:
[----:B-1----:R-:W-:Y:S05]  /*1870*/  @P1 BRA `(.L_x_26) ;  /* 0x0000000000081947 */ /* 0x002fea0003800000 */
[----:B------:R-:W1:Y:S02]  /*1880*/  SYNCS.PHASECHK.TRANS64.TRYWAIT P1, [R5+URZ], R4 ;  /* 0x00000004050075a7 */ /* 0x000e64000802017f */
[----:B-1----:R-:W-:Y:S05]  /*1890*/  @!P1 BRA `(.L_x_27) ;  /* 0x000000a000509947 */ /* 0x002fea0003800000 */
.L_x_26:
[----:B------:R-:W-:Y:S01]  /*18a0*/  ULEA UR4, UR8, UR41, 0x9 ;  /* 0x0000002908047291 */ /* 0x000fe2000f8e483f */
[----:B------:R-:W-:Y:S01]  /*18b0*/  WARPGROUP.ARRIVE ;  /* 0x00000000000079c5 */ /* 0x000fe20000000000 */
[----:B------:R-:W-:Y:S01]  /*18c0*/  ULEA UR6, UR8, UR9, 0xa ;  /* 0x0000000908067291 */ /* 0x000fe2000f8e503f */
[----:B------:R-:W-:Y:S01]  /*18d0*/  UMOV UR5, 0x80000020 ;  /* 0x8000002000057882 */ /* 0x000fe20000000000 */
[----:B------:R-:W-:-:S07]  /*18e0*/  UMOV UR7, 0x80000020 ;  /* 0x8000002000077882 */ /* 0x000fce0000000000 */
[----:B------:R-:W-:Y:S01]  /*18f0*/  HGMMA.64x256x16.F32.BF16 R24, gdesc[UR4], R24, gsb0 ;  /* 0x03e00000041879f0 */ /* 0x000fe20008001818 */
        /* <DEDUP_REMOVED lines=10> */
[----:B------:R-:W-:Y:S01]  /*19a0*/  BPT.TRAP 0x1 ;  /* 0x000000040000795c */ /* 0x000fe20000300000 */
.L_x_28:
[----:B------:R-:W-:-:S13]  /*19b0*/  ISETP.NE.AND P1, PT, R156, RZ, PT ;  /* 0x000000ff9c00720c */ /* 0x000fda0003f25270 */
[----:B01----:R-:W-:-:S04]  /*19c0*/  @P1 IMAD R4, R3, 0x8, R6 ;  /* 0x0000000803041824 */ /* 0x003fc800078e0206 */
[----:B------:R-:W-:-:S05]  /*19d0*/  @P1 VIADD R5, R4, 0x48 ;  /* 0x0000004804051836 */ /* 0x000fca0000000000 */
[----:B------:R-:W-:-:S04]  /*19e0*/  @P1 PRMT R5, R22, 0x654, R5 ;  /* 0x0000065416051816 */ /* 0x000fc80000000005 */
[----:B------:R0:W-:Y:S01]  /*19f0*/  @P1 SYNCS.ARRIVE.TRANS64.RED.A1T0 RZ, [R5+URZ], RZ ;  /* 0x000000ff05ff19a7 */ /* 0x0001e2000810043f */
[----:B------:R-:W-:-:S13]  /*1a00*/  ISETP.GT.U32.AND P1, PT, R19, 0x1, PT ;  /* 0x000000011300780c */ /* 0x000fda0003f24070 */
[----:B0-----:R-:W-:Y:S05]  /*1a10*/  @P1 BRA `(.L_x_29) ;  /* 0x0000000000041947 */ /* 0x001fea0003800000 */
[----:B------:R-:W-:Y:S01]  /*1a20*/  BPT.TRAP 0x1 ;  /* 0x000000040000795c */ /* 0x000fe20000300000 */
.L_x_29:
[----:B------:R-:W-:Y:S01]  /*1a30*/  UIADD3 UR8, UR8, 0x1, URZ ;  /* 0x0000000108087890 */ /* 0x000fe2000fffe03f */
[C---:B------:R-:W-:Y:S01]  /*1a40*/  ISETP.GT.AND P2, PT, R0.reuse, 0x1, PT ;  /* 0x000000010000780c */ /* 0x040fe20003f44270 */
[----:B------:R-:W-:Y:S02]  /*1a50*/  VIADD R3, R3, 0x1 ;  /* 0x0000000103037836 */ /* 0x000fe40000000000 */
[----:B------:R-:W-:Y:S01]  /*1a60*/  UISETP.NE.AND UP0, UPT, UR8, 0x9, UPT ;  /* 0x000000090800788c */ /* 0x000fe2000bf05270 */
[----:B------:R-:W-:Y:S02]  /*1a70*/  VIADD R0, R0, 0xffffffff ;  /* 0xffffffff00007836 */ /* 0x000fe40000000000 */
[C---:B------:R-:W-:Y:S01]  /*1a80*/  ISETP.NE.AND P1, PT, R3.reuse, 0x9, PT ;  /* 0x000000090300780c */ /* 0x040fe20003f25270 */
[----:B------:R-:W-:Y:S02]  /*1a90*/  USEL UR4, URZ, 0x1, UP0 ;  /* 0x000000013f047887 */ /* 0x000fe40008000000 */
[----:B------:R-:W-:Y:S01]  /*1aa0*/  USEL UR8, UR8, URZ, UP0 ;  /* 0x0000003f08087287 */ /* 0x000fe20008000000 */
[----:B------:R-:W-:-:S03]  /*1ab0*/  SEL R3, R3, RZ, P1 ;  /* 0x000000ff03037207 */ /* 0x000fc60000800000 */
[----:B------:R-:W-:Y:S01]  /*1ac0*/  LOP3.LUT R7, R7, UR4, RZ, 0x3c, !PT ;  /* 0x0000000407077c12 */ /* 0x000fe2000f8e3cff */
[----:B------:R-:W-:Y:S07]  /*1ad0*/  @P2 BRA `(.L_x_30) ;  /* 0xfffffffc00342947 */ /* 0x000fee000383ffff */
.L_x_23:
[----:B------:R-:W2:Y:S02]  /*1ae0*/  LDC R0, c[0x0][0x28c] ;  /* 0x0000a300ff007b82 */ /* 0x000ea40000000800 */
[----:B--2---:R-:W-:-:S13]  /*1af0*/  ISETP.GE.AND P1, PT, R0, 0x1, PT ;  /* 0x000000010000780c */ /* 0x004fda0003f26270 */
[----:B------:R-:W-:Y:S05]  /*1b00*/  @!P1 BRA `(.L_x_31) ;  /* 0x0000000000509947 */ /* 0x000fea0003800000 */
[----:B------:R-:W-:Y:S05]  /*1b10*/  @!P0 BRA `(.L_x_32) ;  /* 0x0000000000048947 */ /* 0x000fea0003800000 */
[----:B------:R-:W-:Y:S01]  /*1b20*/  BPT.TRAP 0x1 ;  /* 0x000000040000795c */ /* 0x000fe20000300000 */
.L_x_32:
[----:B------:R-:W-:Y:S01]  /*1b30*/  ISETP.NE.AND P1, PT, R156, RZ, PT ;  /* 0x000000ff9c00720c */ /* 0x000fe20003f25270 */
[----:B------:R-:W-:Y:S01]  /*1b40*/  BSSY B0, `(.L_x_33) ;  /* 0x000000e000007945 */ /* 0x000fe20003800000 */
[----:B------:R-:W-:-:S11]  /*1b50*/  ISETP.GT.U32.AND P0, PT, R19, 0x1, PT ;  /* 0x000000011300780c */ /* 0x000fd60003f04070 */
[----:B------:R-:W-:Y:S05]  /*1b60*/  @!P1 BRA `(.L_x_34) ;  /* 0x00000000002c9947 */ /* 0x000fea0003800000 */
[----:B------:R-:W-:-:S04]  /*1b70*/  UISETP.LT.AND UP0, UPT, UR40, 0x1, UPT ;  /* 0x000000012800788c */ /* 0x000fc8000bf01270 */
[----:B------:R-:W-:-:S04]  /*1b80*/  USEL UR6, UR40, 0x1, UP0 ;  /* 0x0000000128067887 */ /* 0x000fc80008000000 */
[----:B------:R-:W-:-:S04]  /*1b90*/  UIADD3 UR6, UR39, UR40, -UR6 ;  /* 0x0000002827067290 */ /* 0x000fc8000fffe806 */
[----:B------:R-:W-:-:S04]  /*1ba0*/  UIMAD.WIDE.U32 UR4, UR6, 0x38e38e39, URZ ;  /* 0x38e38e39060478a5 */ /* 0x000fc8000f8e003f */
[----:B------:R-:W-:-:S04]  /*1bb0*/  USHF.R.U32.HI UR4, URZ, 0x1, UR5 ;  /* 0x000000013f047899 */ /* 0x000fc80008011605 */
[----:B------:R-:W-:-:S06]  /*1bc0*/  UIMAD UR6, UR4, -0x9, UR6 ;  /* 0xfffffff7040678a4 */ /* 0x000fcc000f8e0206 */
[----:B------:R-:W-:-:S04]  /*1bd0*/  IMAD.U32 R3, RZ, RZ, UR6 ;  /* 0x00000006ff037e24 */ /* 0x000fc8000f8e00ff */
[----:B------:R-:W-:-:S04]  /*1be0*/  IMAD R0, R3, 0x8, R6 ;  /* 0x0000000803007824 */ /* 0x000fc800078e0206 */
[----:B------:R-:W-:-:S05]  /*1bf0*/  VIADD R3, R0, 0x48 ;  /* 0x0000004800037836 */ /* 0x000fca0000000000 */
[----:B------:R-:W-:-:S04]  /*1c00*/  PRMT R3, R22, 0x654, R3 ;  /* 0x0000065416037816 */ /* 0x000fc80000000003 */
[----:B------:R2:W-:Y:S03]  /*1c10*/  SYNCS.ARRIVE.TRANS64.RED.A1T0 RZ, [R3+URZ], RZ ;  /* 0x000000ff03ff79a7 */ /* 0x0005e6000810043f */
.L_x_34:
[----:B------:R-:W-:Y:S05]  /*1c20*/  BSYNC B0 ;  /* 0x0000000000007941 */ /* 0x000fea0003800000 */
.L_x_33:
[----:B------:R-:W-:Y:S05]  /*1c30*/  @P0 BRA `(.L_x_31) ;  /* 0x0000000000040947 */ /* 0x000fea0003800000 */
[----:B------:R-:W-:Y:S01]  /*1c40*/  BPT.TRAP 0x1 ;  /* 0x000000040000795c */ /* 0x000fe20000300000 */
.L_x_31:
[----:B------:R-:W3:Y:S01]  /*1c50*/  LDC R7, c[0x0][0x288] ;  /* 0x0000a200ff077b82 */ /* 0x000ee20000000800 */
[--C-:B------:R-:W-:Y:S01]  /*1c60*/  SHF.R.U32.HI R0, RZ, 0x2, R18.reuse ;  /* 0x00000002ff007819 */ /* 0x100fe20000011612 */
[----:B------:R-:W-:Y:S01]  /*1c70*/  UIADD3 UR39, UR40, UR39, URZ ;  /* 0x0000002728277290 */ /* 0x000fe2000fffe03f */
[----:B01----:R-:W-:Y:S01]  /*1c80*/  LOP3.LUT R4, R18, 0x60, RZ, 0xc0, !PT ;  /* 0x0000006012047812 */ /* 0x003fe200078ec0ff */
[----:B------:R-:W-:Y:S01]  /*1c90*/  ULDC UR7, c[0x0][0x284] ;  /* 0x0000a10000077ab9 */ /* 0x000fe20000000800 */
[----:B------:R-:W-:Y:S01]  /*1ca0*/  SHF.R.U32.HI R5, RZ, 0x7, R18 ;  /* 0x00000007ff057819 */ /* 0x000fe20000011612 */
[----:B------:R-:W-:Y:S01]  /*1cb0*/  UISETP.GT.U32.AND UP0, UPT, UR39, 0x8, UPT ;  /* 0x000000082700788c */ /* 0x000fe2000bf04070 */
[----:B--2---:R-:W-:Y:S01]  /*1cc0*/  LOP3.LUT R3, R0, 0x7, RZ, 0xc0, !PT ;  /* 0x0000000700037812 */ /* 0x004fe200078ec0ff */
[----:B------:R-:W-:Y:S01]  /*1cd0*/  UISETP.GE.U32.AND UP1, UPT, UR40, 0x9, UPT ;  /* 0x000000092800788c */ /* 0x000fe2000bf26070 */
[----:B------:R-:W-:Y:S01]  /*1ce0*/  SHF.R.U32.HI R10, RZ, 0x1, R4 ;  /* 0x00000001ff0a7819 */ /* 0x000fe20000011604 */
[----:B------:R-:W-:Y:S01]  /*1cf0*/  IMAD.SHL.U32 R4, R18, 0x2, RZ ;  /* 0x0000000212047824 */ /* 0x000fe200078e00ff */
[----:B------:R-:W-:Y:S01]  /*1d00*/  LOP3.LUT R0, R5, 0x1, RZ, 0xc0, !PT ;  /* 0x0000000105007812 */ /* 0x000fe200078ec0ff */
[----:B------:R-:W-:Y:S01]  /*1d10*/  UISETP.LT.U32.AND UP0, UPT, UR40, 0x9, UP0 ;  /* 0x000000092800788c */ /* 0x000fe20008701070 */
[----:B------:R-:W-:Y:S01]  /*1d20*/  IADD3 R5, RZ, -R10, -R3 ;  /* 0x8000000aff057210 */ /* 0x000fe20007ffe803 */
[----:B------:R-:W-:Y:S01]  /*1d30*/  ULDC.64 UR8, c[0x0][0x5d0] ;  /* 0x0001740000087ab9 */ /* 0x000fe20000000a00 */
[----:B------:R-:W-:Y:S01]  /*1d40*/  LOP3.LUT R9, R4, 0x6, RZ, 0xc0, !PT ;  /* 0x0000000604097812 */ /* 0x000fe200078ec0ff */
[C---:B------:R-:W-:Y:S01]  /*1d50*/  IMAD.SHL.U32 R6, R0.reuse, 0x40, RZ ;  /* 0x0000004000067824 */ /* 0x040fe200078e00ff */
[----:B------:R-:W-:Y:S01]  /*1d60*/  SHF.R.S32.HI R21, RZ, 0x1f, R23 ;  /* 0x0000001fff157819 */ /* 0x000fe20000011417 */
[----:B------:R-:W-:Y:S01]  /*1d70*/  IMAD R11, R0, -0x40, R5 ;  /* 0xffffffc0000b7824 */ /* 0x000fe200078e0205 */
[----:B------:R-:W-:Y:S01]  /*1d80*/  LOP3.LUT R0, R18, 0x3, RZ, 0xc0, !PT ;  /* 0x0000000312007812 */ /* 0x000fe200078ec0ff */
[----:B------:R-:W-:Y:S01]  /*1d90*/  UIMAD.WIDE.U32 UR4, UR39, 0x38e38e39, URZ ;  /* 0x38e38e39270478a5 */ /* 0x000fe2000f8e003f */
[----:B------:R-:W-:Y:S01]  /*1da0*/  PRMT R8, R9, 0x6540, R152 ;  /* 0x0000654009087816 */ /* 0x000fe20000000098 */
[----:B------:R-:W-:Y:S01]  /*1db0*/  IMAD.SHL.U32 R152, R152, 0x100, RZ ;  /* 0x0000010098987824 */ /* 0x000fe200078e00ff */
[----:B------:R-:W-:Y:S01]  /*1dc0*/  USEL UR6, URZ, 0x1, !UP0 ;  /* 0x000000013f067887 */ /* 0x000fe2000c000000 */
[----:B---3--:R-:W-:Y:S01]  /*1dd0*/  IMAD R13, R0, -0x2, R7 ;  /* 0xfffffffe000d7824 */ /* 0x008fe200078e0207 */
[----:B------:R-:W-:Y:S01]  /*1de0*/  SHF.R.S32.HI R9, RZ, 0x1f, R8 ;  /* 0x0000001fff097819 */ /* 0x000fe20000011408 */
[----:B------:R-:W-:Y:S01]  /*1df0*/  IMAD.SHL.U32 R0, R153, 0x80, RZ ;  /* 0x0000008099007824 */ /* 0x000fe200078e00ff */
[----:B------:R-:W-:Y:S01]  /*1e00*/  ISETP.GE.AND P0, PT, R152, R7, PT ;  /* 0x000000079800720c */ /* 0x000fe20003f06270 */
[----:B------:R-:W-:Y:S01]  /*1e10*/  IMAD R4, R21, UR8, RZ ;  /* 0x0000000815047c24 */ /* 0x000fe2000f8e02ff */
[----:B------:R-:W-:Y:S01]  /*1e20*/  LOP3.LUT R3, R6, 0x40, R3, 0xe2, !PT ;  /* 0x0000004006037812 */ /* 0x000fe200078ee203 */
[----:B------:R-:W-:Y:S01]  /*1e30*/  USHF.R.U32.HI UR4, URZ, 0x1, UR5 ;  /* 0x000000013f047899 */ /* 0x000fe20008011605 */
[C---:B------:R-:W-:Y:S01]  /*1e40*/  ISETP.GE.OR P0, PT, R0.reuse, UR7, P0 ;  /* 0x0000000700007c0c */ /* 0x040fe20008706670 */
[----:B------:R-:W-:Y:S01]  /*1e50*/  ULOP3.LUT UR38, UR38, UR6, URZ, 0x3c, !UPT ;  /* 0x0000000626267292 */ /* 0x000fe2000f8e3c3f */
[----:B------:R-:W-:Y:S01]  /*1e60*/  IMAD.WIDE R6, R153, 0x80, RZ ;  /* 0x0000008099067825 */ /* 0x000fe200078e02ff */
[----:B------:R-:W-:Y:S01]  /*1e70*/  UIMAD UR39, UR4, -0x9, UR39 ;  /* 0xfffffff7042778a4 */ /* 0x000fe2000f8e0227 */
[----:B------:R-:W-:Y:S01]  /*1e80*/  IADD3 R0, -R0, UR7, R11 ;  /* 0x0000000700007c10 */ /* 0x000fe2000fffe10b */
[----:B------:R-:W-:Y:S01]  /*1e90*/  @UP1 ULOP3.LUT UR38, UR38, 0x1, UR4, 0x78, !UPT ;  /* 0x0000000126261892 */ /* 0x000fe2000f8e7804 */
[C---:B------:R-:W-:Y:S01]  /*1ea0*/  IMAD R15, R23.reuse, UR9, R4 ;  /* 0x00000009170f7c24 */ /* 0x040fe2000f8e0204 */
[----:B------:R-:W-:Y:S01]  /*1eb0*/  LOP3.LUT R169, R6, R3, R10, 0xfe, !PT ;  /* 0x0000000306a97212 */ /* 0x000fe200078efe0a */
[----:B------:R-:W-:-:S04]  /*1ec0*/  IMAD.WIDE.U32 R4, R23, UR8, R8 ;  /* 0x0000000817047c25 */ /* 0x000fc8000f8e0008 */
[----:B------:R-:W-:Y:S02]  /*1ed0*/  IMAD.IADD R5, R5, 0x1, R15 ;  /* 0x0000000105057824 */ /* 0x000fe400078e020f */
[----:B------:R-:W-:Y:S02]  /*1ee0*/  IMAD.IADD R3, R13, 0x1, -R152 ;  /* 0x000000010d037824 */ /* 0x000fe400078e0a98 */
[----:B------:R-:W-:Y:S01]  /*1ef0*/  IMAD.MOV.U32 R153, RZ, RZ, -0x1 ;  /* 0xffffffffff997424 */ /* 0x000fe200078e00ff */
[----:B------:R-:W-:Y:S06]  /*1f00*/  @P0 BRA `(.L_x_35) ;  /* 0x0000007800dc0947 */ /* 0x000fec0003800000 */
[----:B------:R-:W0:Y:S01]  /*1f10*/  LDC.64 R10, c[0x0][0x5c8] ;  /* 0x00017200ff0a7b82 */ /* 0x000e220000000a00 */
[----:B-----5:R-:W-:Y:S01]  /*1f20*/  FSETP.NEU.AND P1, PT, R155, RZ, PT ;  /* 0x000000ff9b00720b */ /* 0x020fe20003f2d000 */
[----:B------:R-:W-:Y:S01]  /*1f30*/  BSSY B0, `(.L_x_35) ;  /* 0x00007b4000007945 */ /* 0x000fe20003800000 */
[----:B------:R-:W-:-:S04]  /*1f40*/  ISETP.GT.AND P0, PT, R3, RZ, PT ;  /* 0x000000ff0300720c */ /* 0x000fc80003f04270 */
[----:B------:R-:W-:Y:S01]  /*1f50*/  ISETP.GT.AND P3, PT, R0, RZ, P0 ;  /* 0x000000ff0000720c */ /* 0x000fe20000764270 */
[-C--:B0-----:R-:W-:Y:S02]  /*1f60*/  IMAD R12, R7, R10.reuse, RZ ;  /* 0x0000000a070c7224 */ /* 0x081fe400078e02ff */
[----:B------:R-:W-:-:S04]  /*1f70*/  IMAD.WIDE.U32 R160, R169, R10, R4 ;  /* 0x0000000aa9a07225 */ /* 0x000fc800078e0004 */
[----:B------:R-:W-:-:S04]  /*1f80*/  IMAD R5, R169, R11, R12 ;  /* 0x0000000ba9057224 */ /* 0x000fc800078e020c */
[----:B------:R-:W-:Y:S01]  /*1f90*/  IMAD.IADD R171, R161, 0x1, R5 ;  /* 0x00000001a1ab7824 */ /* 0x000fe200078e0205 */
[----:B------:R-:W-:Y:S06]  /*1fa0*/  @!P1 BRA `(.L_x_36) ;  /* 0x0000005400989947 */ /* 0x000fec0003800000 */
[----:B------:R-:W0:Y:S01]  /*1fb0*/  LDC.64 R14, c[0x0][0x5b8] ;  /* 0x00016e00ff0e7b82 */ /* 0x000e220000000a00 */
[----:B------:R-:W-:-:S07]  /*1fc0*/  ULDC.64 UR4, c[0x0][0x5c0] ;  /* 0x0001700000047ab9 */ /* 0x000fce0000000a00 */
[----:B------:R-:W1:Y:S08]  /*1fd0*/  LDC.64 R166, c[0x0][0x5b0] ;  /* 0x00016c00ffa67b82 */ /* 0x000e700000000a00 */
[----:B------:R-:W2:Y:S01]  /*1fe0*/  LDC.64 R12, c[0x0][0x5a8] ;  /* 0x00016a00ff0c7b82 */ /* 0x000ea20000000a00 */
[-C--:B0-----:R-:W-:Y:S02]  /*1ff0*/  IMAD R4, R21, R14.reuse, RZ ;  /* 0x0000000e15047224 */ /* 0x081fe400078e02ff */
[----:B------:R-:W-:-:S04]  /*2000*/  IMAD.WIDE.U32 R162, R23, R14, R8 ;  /* 0x0000000e17a27225 */ /* 0x000fc800078e0008 */
[----:B------:R-:W-:Y:S02]  /*2010*/  IMAD R161, R23, R15, R4 ;  /* 0x0000000f17a17224 */ /* 0x000fe400078e0204 */
[-C--:B-1----:R-:W-:Y:S02]  /*2020*/  IMAD R6, R7, R166.reuse, RZ ;  /* 0x000000a607067224 */ /* 0x082fe400078e02ff */
[----:B------:R-:W-:Y:S02]  /*2030*/  IMAD.IADD R21, R163, 0x1, R161 ;  /* 0x00000001a3157824 */ /* 0x000fe400078e02a1 */
[----:B------:R-:W-:Y:S02]  /*2040*/  IMAD.MOV.U32 R20, RZ, RZ, R162 ;  /* 0x000000ffff147224 */ /* 0x000fe400078e00a2 */
[C---:B------:R-:W-:Y:S02]  /*2050*/  IMAD R165, R169.reuse, R167, R6 ;  /* 0x000000a7a9a57224 */ /* 0x040fe400078e0206 */
[----:B------:R-:W-:-:S04]  /*2060*/  IMAD.WIDE.U32 R4, R169, R166, R20 ;  /* 0x000000a6a9047225 */ /* 0x000fc800078e0014 */
[----:B------:R-:W-:Y:S01]  /*2070*/  IMAD.IADD R5, R5, 0x1, R165 ;  /* 0x0000000105057824 */ /* 0x000fe200078e02a5 */
[----:B--2---:R-:W-:-:S04]  /*2080*/  LEA R6, P1, R4, R12, 0x1 ;  /* 0x0000000c04067211 */ /* 0x004fc800078208ff */
[----:B------:R-:W-:-:S05]  /*2090*/  LEA.HI.X R7, R4, R13, R5, 0x1, P1 ;  /* 0x0000000d04077211 */ /* 0x000fca00008f0c05 */
[----:B------:R0:W2:Y:S01]  /*20a0*/  @P3 LDG.E.LTC128B.U16 R15, desc[UR36][R6.64] ;  /* 0x00000024060f3981 */ /* 0x0000a2000c1e1520 */
[----:B------:R-:W-:Y:S01]  /*20b0*/  IMAD.WIDE.U32 R158, R169, R166, R8 ;  /* 0x000000a6a99e7225 */ /* 0x000fe200078e0008 */
[----:B------:R-:W-:Y:S03]  /*20c0*/  BSSY B1, `(.L_x_37) ;  /* 0x0000013000017945 */ /* 0x000fe60003800000 */
[----:B------:R-:W-:Y:S02]  /*20d0*/  IMAD.IADD R159, R165, 0x1, R159 ;  /* 0x00000001a59f7824 */ /* 0x000fe400078e029f */
[----:B------:R-:W-:-:S04]  /*20e0*/  IMAD.WIDE.U32 R158, R23, R14, R158 ;  /* 0x0000000e179e7225 */ /* 0x000fc800078e009e */
[----:B0-----:R-:W-:Y:S01]  /*20f0*/  IMAD.IADD R7, R161, 0x1, R159 ;  /* 0x00000001a1077824 */ /* 0x001fe200078e029f */
[----:B------:R-:W-:Y:S02]  /*2100*/  LEA R6, P4, R158, R12, 0x1 ;  /* 0x0000000c9e067211 */ /* 0x000fe400078808ff */
[----:B------:R-:W-:Y:S02]  /*2110*/  SHF.L.U64.HI R159, R166, 0x3, R167 ;  /* 0x00000003a69f7819 */ /* 0x000fe400000102a7 */
[----:B------:R-:W-:Y:S01]  /*2120*/  LEA.HI.X R7, R158, R13, R7, 0x1, P4 ;  /* 0x0000000d9e077211 */ /* 0x000fe200020f0c07 */
[----:B------:R-:W-:Y:S02]  /*2130*/  IMAD.SHL.U32 R158, R166, 0x8, RZ ;  /* 0x00000008a69e7824 */ /* 0x000fe400078e00ff */
[----:B--2---:R-:W-:-:S04]  /*2140*/  IMAD.U32 R4, R15, 0x10000, RZ ;  /* 0x000100000f047824 */ /* 0x004fc800078e00ff */
[----:B------:R-:W-:Y:S01]  /*2150*/  FMUL R5, R4, R155 ;  /* 0x0000009b04057220 */ /* 0x000fe20000400000 */
[----:B------:R-:W-:-:S03]  /*2160*/  LEA R4, P1, R160, UR4, 0x1 ;  /* 0x00000004a0047c11 */ /* 0x000fc6000f8208ff */
[----:B------:R-:W-:Y:S01]  /*2170*/  FFMA R24, R24, R154, R5 ;  /* 0x0000009a18187223 */ /* 0x000fe20000000005 */
[----:B------:R-:W-:Y:S02]  /*2180*/  LEA.HI.X R5, R160, UR5, R171, 0x1, P1 ;  /* 0x00000005a0057c11 */ /* 0x000fe400088f0cab */
[----:B------:R-:W-:Y:S02]  /*2190*/  ISETP.GT.AND P1, PT, R3, 0x1, PT ;  /* 0x000000010300780c */ /* 0x000fe40003f24270 */
[----:B------:R-:W-:Y:S02]  /*21a0*/  F2FP.BF16.F32.PACK_AB R24, RZ, R24 ;  /* 0x00000018ff18723e */ /* 0x000fe400000010ff */
[----:B------:R-:W-:-:S03]  /*21b0*/  ISETP.GT.AND P2, PT, R0, RZ, P1 ;  /* 0x000000ff0000720c */ /* 0x000fc60000f44270 */
[----:B------:R0:W-:Y:S10]  /*21c0*/  @P3 STG.E.U16 desc[UR36][R4.64], R24 ;  /* 0x0000001804003986 */ /* 0x0001f4000c101524 */
[----:B------:R-:W-:Y:S05]  /*21d0*/  @!P2 BRA `(.L_x_38) ;  /* 0x000000000004a947 */ /* 0x000fea0003800000 */
[----:B------:R1:W5:Y:S02]  /*21e0*/  LDG.E.LTC128B.U16 R15, desc[UR36][R6.64+0x2] ;  /* 0x00000224060f7981 */ /* 0x000364000c1e1520 */
.L_x_38:
[----:B------:R-:W-:Y:S05]  /*21f0*/  BSYNC B1 ;  /* 0x0000000000017941 */ /* 0x000fea0003800000 */
.L_x_37:
[----:B-----5:R-:W-:Y:S01]  /*2200*/  IMAD.U32 R20, R15, 0x10000, RZ ;  /* 0x000100000f147824 */ /* 0x020fe200078e00ff */
[----:B------:R-:W-:Y:S01]  /*2210*/  ISETP.GT.AND P0, PT, R0, 0x8, P0 ;  /* 0x000000080000780c */ /* 0x000fe20000704270 */
[----:B------:R-:W-:Y:S01]  /*2220*/  IMAD.WIDE.U32 R158, R169, R166, R158 ;  /* 0x000000a6a99e7225 */ /* 0x000fe200078e009e */
[----:B------:R-:W-:-:S03]  /*2230*/  PRMT R152, R15, 0x7610, R152 ;  /* 0x000076100f987816 */ /* 0x000fc60000000098 */
[----:B------:R-:W-:Y:S01]  /*2240*/  FMUL R20, R20, R155 ;  /* 0x0000009b14147220 */ /* 0x000fe20000400000 */
[----:B------:R-:W-:Y:S01]  /*2250*/  IMAD.IADD R165, R165, 0x1, R159 ;  /* 0x00000001a5a57824 */ /* 0x000fe200078e029f */
[----:B------:R-:W-:Y:S02]  /*2260*/  IADD3 R162, P3, R162, R158, RZ ;  /* 0x0000009ea2a27210 */ /* 0x000fe40007f7e0ff */
[----:B------:R-:W-:-:S03]  /*2270*/  FFMA R25, R25, R154, R20 ;  /* 0x0000009a19197223 */ /* 0x000fc60000000014 */
[----:B------:R-:W-:Y:S02]  /*2280*/  IMAD.X R21, R165, 0x1, R21, P3 ;  /* 0x00000001a5157824 */ /* 0x000fe400018e0615 */
[----:B------:R-:W-:Y:S02]  /*2290*/  F2FP.BF16.F32.PACK_AB R25, RZ, R25 ;  /* 0x00000019ff19723e */ /* 0x000fe400000010ff */
[C---:B------:R-:W-:Y:S02]  /*22a0*/  LEA R20, P3, R162.reuse, R12, 0x1 ;  /* 0x0000000ca2147211 */ /* 0x040fe400078608ff */
[----:B------:R-:W-:Y:S02]  /*22b0*/  PRMT R159, R25, 0x7610, R159 ;  /* 0x00007610199f7816 */ /* 0x000fe4000000009f */
[----:B------:R-:W-:-:S03]  /*22c0*/  LEA.HI.X R21, R162, R13, R21, 0x1, P3 ;  /* 0x0000000da2157211 */ /* 0x000fc600018f0c15 */
[----:B------:R2:W-:Y:S04]  /*22d0*/  @P2 STG.E.U16 desc[UR36][R4.64+0x2], R159 ;  /* 0x0000029f04002986 */ /* 0x0005e8000c101524 */
[----:B------:R-:W0:Y:S01]  /*22e0*/  @P0 LDG.E.LTC128B.U16 R152, desc[UR36][R20.64] ;  /* 0x0000002414980981 */ /* 0x000e22000c1e1520 */
[----:B------:R-:W-:Y:S01]  /*22f0*/  IADD3 R8, P2, R8, R158, RZ ;  /* 0x0000009e08087210 */ /* 0x000fe20007f5e0ff */
[----:B------:R-:W-:Y:S01]  /*2300*/  BSSY B1, `(.L_x_39) ;  /* 0x0000011000017945 */ /* 0x000fe20003800000 */
[----:B------:R-:W-:Y:S02]  /*2310*/  SHF.L.U64.HI R11, R10, 0x4, R11 ;  /* 0x000000040a0b7819 */ /* 0x000fe4000001020b */
[----:B------:R-:W-:Y:S01]  /*2320*/  ISETP.GT.AND P1, PT, R0, 0x8, P1 ;  /* 0x000000080000780c */ /* 0x000fe20000f24270 */
[----:B------:R-:W-:Y:S01]  /*2330*/  IMAD.X R9, R9, 0x1, R165, P2 ;  /* 0x0000000109097824 */ /* 0x000fe200010e06a5 */
[----:B------:R-:W-:Y:S01]  /*2340*/  LEA R10, P2, R10, R4, 0x4 ;  /* 0x000000040a0a7211 */ /* 0x000fe200078420ff */
[----:B------:R-:W-:-:S04]  /*2350*/  IMAD.WIDE.U32 R14, R23, R14, R8 ;  /* 0x0000000e170e7225 */ /* 0x000fc800078e0008 */
[----:B------:R-:W-:Y:S01]  /*2360*/  IMAD.X R11, R11, 0x1, R5, P2 ;  /* 0x000000010b0b7824 */ /* 0x000fe200010e0605 */
[----:B------:R-:W-:Y:S01]  /*2370*/  LEA R8, P3, R14, R12, 0x1 ;  /* 0x0000000c0e087211 */ /* 0x000fe200078608ff */
[----:B------:R-:W-:-:S05]  /*2380*/  IMAD.IADD R9, R161, 0x1, R15 ;  /* 0x00000001a1097824 */ /* 0x000fca00078e020f */
[----:B------:R-:W-:Y:S01]  /*2390*/  LEA.HI.X R9, R14, R13, R9, 0x1, P3 ;  /* 0x0000000d0e097211 */ /* 0x000fe200018f0c09 */
[----:B0-----:R-:W-:-:S04]  /*23a0*/  IMAD.U32 R24, R152, 0x10000, RZ ;  /* 0x0001000098187824 */ /* 0x001fc800078e00ff */
[----:B------:R-:W-:-:S04]  /*23b0*/  FMUL R25, R24, R155 ;  /* 0x0000009b18197220 */ /* 0x000fc80000400000 */
[----:B------:R-:W-:-:S05]  /*23c0*/  FFMA R25, R26, R154, R25 ;  /* 0x0000009a1a197223 */ /* 0x000fca0000000019 */
[----:B------:R-:W-:-:S05]  /*23d0*/  F2FP.BF16.F32.PACK_AB R25, RZ, R25 ;  /* 0x00000019ff19723e */ /* 0x000fca00000010ff */
[----:B------:R2:W-:Y:S01]  /*23e0*/  @P0 STG.E.U16 desc[UR36][R10.64], R25 ;  /* 0x000000190a000986 */ /* 0x0005e2000c101524 */
[----:B------:R-:W-:Y:S05]  /*23f0*/  @!P1 BRA `(.L_x_40) ;  /* 0x0000000000049947 */ /* 0x000fea0003800000 */
[----:B------:R0:W5:Y:S02]  /*2400*/  LDG.E.LTC128B.U16 R152, desc[UR36][R8.64+0x2] ;  /* 0x0000022408987981 */ /* 0x000164000c1e1520 */
.L_x_40:
[----:B------:R-:W-:Y:S05]  /*2410*/  BSYNC B1 ;  /* 0x0000000000017941 */ /* 0x000fea0003800000 */
.L_x_39:
[----:B-----5:R-:W-:Y:S01]  /*2420*/  IMAD.U32 R12, R152, 0x10000, RZ ;  /* 0x00010000980c7824 */ /* 0x020fe200078e00ff */
[----:B------:R-:W-:Y:S01]  /*2430*/  ISETP.GT.AND P0, PT, R3, 0x8, PT ;  /* 0x000000080300780c */ /* 0x000fe20003f04270 */
[----:B------:R-:W-:Y:S02]  /*2440*/  BSSY B1, `(.L_x_41) ;  /* 0x0000008000017945 */ /* 0x000fe40003800000 */
[----:B------:R-:W-:Y:S01]  /*2450*/  FMUL R12, R12, R155 ;  /* 0x0000009b0c0c7220 */ /* 0x000fe20000400000 */
[----:B------:R-:W-:-:S03]  /*2460*/  ISETP.GT.AND P2, PT, R0, RZ, P0 ;  /* 0x000000ff0000720c */ /* 0x000fc60000744270 */
[----:B------:R-:W-:-:S05]  /*2470*/  FFMA R12, R27, R154, R12 ;  /* 0x0000009a1b0c7223 */ /* 0x000fca000000000c */
[----:B------:R-:W-:-:S05]  /*2480*/  F2FP.BF16.F32.PACK_AB R12, RZ, R12 ;  /* 0x0000000cff0c723e */ /* 0x000fca00000010ff */
[----:B------:R3:W-:Y:S01]  /*2490*/  @P1 STG.E.U16 desc[UR36][R10.64+0x2], R12 ;  /* 0x0000020c0a001986 */ /* 0x0007e2000c101524 */
[----:B------:R-:W-:Y:S05]  /*24a0*/  @!P2 BRA `(.L_x_42) ;  /* 0x000000000004a947 */ /* 0x000fea0003800000 */
[----:B------:R4:W5:Y:S02]  /*24b0*/  LDG.E.LTC128B.U16 R152, desc[UR36][R6.64+0x10] ;  /* 0x0000102406987981 */ /* 0x000964000c1e1520 */
.L_x_42:
[----:B------:R-:W-:Y:S05]  /*24c0*/  BSYNC B1 ;  /* 0x0000000000017941 */ /* 0x000fea0003800000 */
.L_x_41:
[----:B---3-5:R-:W-:Y:S01]  /*24d0*/  IMAD.U32 R12, R152, 0x10000, RZ ;  /* 0x00010000980c7824 */ /* 0x028fe200078e00ff */
        /* <DEDUP_REMOVED lines=9> */
.L_x_44:
[----:B------:R-:W-:Y:S05]  /*2570*/  BSYNC B1 ;  /* 0x0000000000017941 */ /* 0x000fea0003800000 */
.L_x_43:
[----:B-----5:R-:W-:Y:S01]  /*2580*/  IMAD.U32 R12, R152, 0x10000, RZ ;  /* 0x00010000980c7824 */ /* 0x020fe200078e00ff */
[----:B------:R-:W-:Y:S01]  /*2590*/  ISETP.GT.AND P0, PT, R0, 0x8, P0 ;  /* 0x000000080000780c */ /* 0x000fe20000704270 */
[----:B------:R-:W-:Y:S02]  /*25a0*/  BSSY B1, `(.L_x_45) ;  /* 0x0000007000017945 */ /* 0x000fe40003800000 */
[----:B------:R-:W-:-:S04]  /*25b0*/  FMUL R12, R12, R155 ;  /* 0x0000009b0c0c7220 */ /* 0x000fc80000400000 */
[----:B------:R-:W-:-:S05]  /*25c0*/  FFMA R12, R29, R154, R12 ;  /* 0x0000009a1d0c7223 */ /* 0x000fca000000000c */
[----:B------:R-:W-:-:S05]  /*25d0*/  F2FP.BF16.F32.PACK_AB R12, RZ, R12 ;  /* 0x0000000cff0c723e */ /* 0x000fca00000010ff */
[----:B------:R0:W-:Y:S01]  /*25e0*/  @P3 STG.E.U16 desc[UR36][R4.64+0x12], R12 ;  /* 0x0000120c04003986 */ /* 0x0001e2000c101524 */
[----:B------:R-:W-:Y:S05]  /*25f0*/  @!P0 BRA `(.L_x_46) ;  /* 0x0000000000048947 */ /* 0x000fea0003800000 */
[----:B------:R0:W5:Y:S02]  /*2600*/  LDG.E.LTC128B.U16 R152, desc[UR36][R8.64+0x10] ;  /* 0x0000102408987981 */ /* 0x000164000c1e1520 */
.L_x_46:
[----:B------:R-:W-:Y:S05]  /*2610*/  BSYNC B1 ;  /* 0x0000000000017941 */ /* 0x000fea0003800000 */
.L_x_45:
[----:B0----5:R-:W-:Y:S01]  /*2620*/  IMAD.U32 R12, R152, 0x10000, RZ ;  /* 0x00010000980c7824 */ /* 0x021fe200078e00ff */
[----:B------:R-:W-:Y:S01]  /*2630*/  ISETP.GT.AND P1, PT, R0, 0x8, P1 ;  /* 0x000000080000780c */ /* 0x000fe20000f24270 */
[----:B------:R-:W-:Y:S02]  /*2640*/  BSSY B1, `(.L_x_47) ;  /* 0x0000007000017945 */ /* 0x000fe40003800000 */
[----:B---3--:R-:W-:-:S04]  /*2650*/  FMUL R13, R12, R155 ;  /* 0x0000009b0c0d7220 */ /* 0x008fc80000400000 */
[----:B------:R-:W-:-:S05]  /*2660*/  FFMA R13, R30, R154, R13 ;  /* 0x0000009a1e0d7223 */ /* 0x000fca000000000d */
[----:B------:R-:W-:-:S05]  /*2670*/  F2FP.BF16.F32.PACK_AB R13, RZ, R13 ;  /* 0x0000000dff0d723e */ /* 0x000fca00000010ff */
[----:B------:R0:W-:Y:S01]  /*2680*/  @P0 STG.E.U16 desc[UR36][R10.64+0x10], R13 ;  /* 0x0000100d0a000986 */ /* 0x0001e2000c101524 */
[----:B------:R-:W-:Y:S05]  /*2690*/  @!P1 BRA `(.L_x_48) ;  /* 0x0000000000049947 */ /* 0x000fea0003800000 */
[----:B------:R3:W5:Y:S02]  /*26a0*/  LDG.E.LTC128B.U16 R152, desc[UR36][R8.64+0x12] ;  /* 0x0000122408987981 */ /* 0x000764000c1e1520 */
.L_x_48:
[----:B------:R-:W-:Y:S05]  /*26b0*/  BSYNC B1 ;  /* 0x0000000000017941 */ /* 0x000fea0003800000 */
.L_x_47:
        /* <DEDUP_REMOVED lines=10> */
.L_x_50:
[----:B------:R-:W-:Y:S05]  /*2760*/  BSYNC B1 ;  /* 0x0000000000017941 */ /* 0x000fea0003800000 */
.L_x_49:
[----:B0----5:R-:W-:Y:S01]  /*2770*/  IMAD.U32 R12, R152, 0x10000, RZ ;  /* 0x00010000980c7824 */ /* 0x021fe200078e00ff */
        /* <DEDUP_REMOVED lines=9> */
.L_x_52:
[----:B------:R-:W-:Y:S05]  /*2810*/  BSYNC B1 ;  /* 0x0000000000017941 */ /* 0x000fea0003800000 */
.L_x_51:
        /* <DEDUP_REMOVED lines=9> */
.L_x_54:
[----:B------:R-:W-:Y:S05]  /*28b0*/  BSYNC B1 ;  /* 0x0000000000017941 */ /* 0x000fea0003800000 */
.L_x_53:
[----:B0----5:R-:W-:Y:S01]  /*28c0*/  IMAD.U32 R12, R152, 0x10000, RZ ;  /* 0x00010000980c7824 */ /* 0x021fe200078e00ff */
        /* <DEDUP_REMOVED lines=8> */
.L_x_56:
[----:B------:R-:W-:Y:S05]  /*2950*/  BSYNC B1 ;  /* 0x0000000000017941 */ /* 0x000fea0003800000 */
.L_x_55:
        /* <DEDUP_REMOVED lines=10> */
.L_x_58:
[----:B------:R-:W-:Y:S05]  /*2a00*/  BSYNC B1 ;  /* 0x0000000000017941 */ /* 0x000fea0003800000 */
.L_x_57:
        /* <DEDUP_REMOVED lines=10> */
.L_x_60:
[----:B------:R-:W-:Y:S05]  /*2ab0*/  BSYNC B1 ;  /* 0x0000000000017941 */ /* 0x000fea0003800000 */
.L_x_59:
        /* <DEDUP_REMOVED lines=9> */
.L_x_62:
[----:B------:R-:W-:Y:S05]  /*2b50*/  BSYNC B1 ;  /* 0x0000000000017941 */ /* 0x000fea0003800000 */
.L_x_61:
        /* <DEDUP_REMOVED lines=9> */
.L_x_64:
[----:B------:R-:W-:Y:S05]  /*2bf0*/  BSYNC B1 ;  /* 0x0000000000017941 */ /* 0x000fea0003800000 */
.L_x_63:
        /* <DEDUP_REMOVED lines=10> */
.L_x_66:
[----:B------:R-:W-:Y:S05]  /*2ca0*/  BSYNC B1 ;  /* 0x0000000000017941 */ /* 0x000fea0003800000 */
.L_x_65:
        /* <DEDUP_REMOVED lines=10> */
.L_x_68:
[----:B------:R-:W-:Y:S05]  /*2d50*/  BSYNC B1 ;  /* 0x0000000000017941 */ /* 0x000fea0003800000 */
.L_x_67:
        /* <DEDUP_REMOVED lines=9> */
.L_x_70:
[----:B------:R-:W-:Y:S05]  /*2df0*/  BSYNC B1 ;  /* 0x0000000000017941 */ /* 0x000fea0003800000 */
.L_x_69:
        /* <DEDUP_REMOVED lines=9> */
.L_x_72:
[----:B------:R-:W-:Y:S05]  /*2e90*/  BSYNC B1 ;  /* 0x0000000000017941 */ /* 0x000fea0003800000 */
.L_x_71:
        /* <DEDUP_REMOVED lines=10> */
.L_x_74:
[----:B------:R-:W-:Y:S05]  /*2f40*/  BSYNC B1 ;  /* 0x0000000000017941 */ /* 0x000fea0003800000 */
.L_x_73:
        /* <DEDUP_REMOVED lines=10> */
.L_x_76:
[----:B------:R-:W-:Y:S05]  /*2ff0*/  BSYNC B1 ;  /* 0x0000000000017941 */ /* 0x000fea0003800000 */
.L_x_75:
        /* <DEDUP_REMOVED lines=9> */
.L_x_78:
[----:B------:R-:W-:Y:S05]  /*3090*/  BSYNC B1 ;  /* 0x0000000000017941 */ /* 0x000fea0003800000 */
.L_x_77:
        /* <DEDUP_REMOVED lines=9> */
.L_x_80:
[----:B------:R-:W-:Y:S05]  /*3130*/  BSYNC B1 ;  /* 0x0000000000017941 */ /* 0x000fea0003800000 */
.L_x_79:
        /* <DEDUP_REMOVED lines=10> */
.L_x_82:
[----:B------:R-:W-:Y:S05]  /*31e0*/  BSYNC B1 ;  /* 0x0000000000017941 */ /* 0x000fea0003800000 */
.L_x_81:
        /* <DEDUP_REMOVED lines=10> */
.L_x_84:
[----:B------:R-:W-:Y:S05]  /*3290*/  BSYNC B1 ;  /* 0x0000000000017941 */ /* 0x000fea0003800000 */
.L_x_83:
        /* <DEDUP_REMOVED lines=9> */
.L_x_86:
[----:B------:R-:W-:Y:S05]  /*3330*/  BSYNC B1 ;  /* 0x0000000000017941 */ /* 0x000fea0003800000 */
.L_x_85:
        /* <DEDUP_REMOVED lines=9> */
.L_x_88:
[----:B------:R-:W-:Y:S05]  /*33d0*/  BSYNC B1 ;  /* 0x0000000000017941 */ /* 0x000fea0003800000 */
.L_x_87:
        /* <DEDUP_REMOVED lines=10> */
.L_x_90:
[----:B------:R-:W-:Y:S05]  /*3480*/  BSYNC B1 ;  /* 0x0000000000017941 */ /* 0x000fea0003800000 */
.L_x_89:
        /* <DEDUP_REMOVED lines=10> */
.L_x_92:
[----:B------:R-:W-:Y:S05]  /*3530*/  BSYNC B1 ;  /* 0x0000000000017941 */ /* 0x000fea0003800000 */
.L_x_91:
        /* <DEDUP_REMOVED lines=9> */
.L_x_94:
[----:B------:R-:W-:Y:S05]  /*35d0*/  BSYNC B1 ;  /* 0x0000000000017941 */ /* 0x000fea0003800000 */
.L_x_93:
        /* <DEDUP_REMOVED lines=9> */
.L_x_96:
[----:B------:R-:W-:Y:S05]  /*3670*/  BSYNC B1 ;  /* 0x0000000000017941 */ /* 0x000fea0003800000 */
.L_x_95:
        /* <DEDUP_REMOVED lines=10> */
.L_x_98:
[----:B------:R-:W-:Y:S05]  /*3720*/  BSYNC B1 ;  /* 0x0000000000017941 */ /* 0x000fea0003800000 */
.L_x_97:
        /* <DEDUP_REMOVED lines=10> */
.L_x_100:
[----:B------:R-:W-:Y:S05]  /*37d0*/  BSYNC B1 ;  /* 0x0000000000017941 */ /* 0x000fea0003800000 */
.L_x_99:
        /* <DEDUP_REMOVED lines=9> */
.L_x_102:
[----:B------:R-:W-:Y:S05]  /*3870*/  BSYNC B1 ;  /* 0x0000000000017941 */ /* 0x000fea0003800000 */
.L_x_101:
        /* <DEDUP_REMOVED lines=9> */
.L_x_104:
[----:B------:R-:W-:Y:S05]  /*3910*/  BSYNC B1 ;  /* 0x0000000000017941 */ /* 0x000fea0003800000 */
.L_x_103:
        /* <DEDUP_REMOVED lines=10> */
.L_x_106:
[----:B------:R-:W-:Y:S05]  /*39c0*/  BSYNC B1 ;  /* 0x0000000000017941 */ /* 0x000fea0003800000 */
.L_x_105:
        /* <DEDUP_REMOVED lines=10> */
.L_x_108:
[----:B------:R-:W-:Y:S05]  /*3a70*/  BSYNC B1 ;  /* 0x0000000000017941 */ /* 0x000fea0003800000 */
.L_x_107:
        /* <DEDUP_REMOVED lines=9> */
.L_x_110:
[----:B------:R-:W-:Y:S05]  /*3b10*/  BSYNC B1 ;  /* 0x0000000000017941 */ /* 0x000fea0003800000 */
.L_x_109:
        /* <DEDUP_REMOVED lines=9> */
.L_x_112:
[----:B------:R-:W-:Y:S05]  /*3bb0*/  BSYNC B1 ;  /* 0x0000000000017941 */ /* 0x000fea0003800000 */
.L_x_111:
        /* <DEDUP_REMOVED lines=10> */
.L_x_114:
[----:B------:R-:W-:Y:S05]  /*3c60*/  BSYNC B1 ;  /* 0x0000000000017941 */ /* 0x000fea0003800000 */
.L_x_113:
        /* <DEDUP_REMOVED lines=10> */
.L_x_116:
[----:B------:R-:W-:Y:S05]  /*3d10*/  BSYNC B1 ;  /* 0x0000000000017941 */ /* 0x000fea0003800000 */
.L_x_115:
        /* <DEDUP_REMOVED lines=9> */
.L_x_118:
[----:B------:R-:W-:Y:S05]  /*3db0*/  BSYNC B1 ;  /* 0x0000000000017941 */ /* 0x000fea0003800000 */
.L_x_117:
        /* <DEDUP_REMOVED lines=9> */
.L_x_120:
[----:B------:R-:W-:Y:S05]  /*3e50*/  BSYNC B1 ;  /* 0x0000000000017941 */ /* 0x000fea0003800000 */
.L_x_119:
        /* <DEDUP_REMOVED lines=10> */
.L_x_122:
[----:B------:R-:W-:Y:S05]  /*3f00*/  BSYNC B1 ;  /* 0x0000000000017941 */ /* 0x000fea0003800000 */
.L_x_121:
        /* <DEDUP_REMOVED lines=10> */
.L_x_124:
[----:B------:R-:W-:Y:S05]  /*3fb0*/  BSYNC B1 ;  /* 0x0000000000017941 */ /* 0x000fea0003800000 */
.L_x_123:
        /* <DEDUP_REMOVED lines=9> */
.L_x_126:
[----:B------:R-:W-:Y:S05]  /*4050*/  BSYNC B1 ;  /* 0x0000000000017941 */ /* 0x000fea0003800000 */
.L_x_125:
        /* <DEDUP_REMOVED lines=9> */
.L_x_128:
[----:B------:R-:W-:Y:S05]  /*40f0*/  BSYNC B1 ;  /* 0x0000000000017941 */ /* 0x000fea0003800000 */
.L_x_127:
        /* <DEDUP_REMOVED lines=10> */
.L_x_130:
[----:B------:R-:W-:Y:S05]  /*41a0*/  BSYNC B1 ;  /* 0x0000000000017941 */ /* 0x000fea0003800000 */
.L_x_129:
        /* <DEDUP_REMOVED lines=10> */
.L_x_132:
[----:B------:R-:W-:Y:S05]  /*4250*/  BSYNC B1 ;  /* 0x0000000000017941 */ /* 0x000fea0003800000 */
.L_x_131:
        /* <DEDUP_REMOVED lines=9> */
.L_x_134:
[----:B------:R-:W-:Y:S05]  /*42f0*/  BSYNC B1 ;  /* 0x0000000000017941 */ /* 0x000fea0003800000 */
.L_x_133:
        /* <DEDUP_REMOVED lines=9> */
.L_x_136:
[----:B------:R-:W-:Y:S05]  /*4390*/  BSYNC B1 ;  /* 0x0000000000017941 */ /* 0x000fea0003800000 */
.L_x_135:
        /* <DEDUP_REMOVED lines=10> */
.L_x_138:
[----:B------:R-:W-:Y:S05]  /*4440*/  BSYNC B1 ;  /* 0x0000000000017941 */ /* 0x000fea0003800000 */
.L_x_137:
        /* <DEDUP_REMOVED lines=10> */
.L_x_140:
[----:B------:R-:W-:Y:S05]  /*44f0*/  BSYNC B1 ;  /* 0x0000000000017941 */ /* 0x000fea0003800000 */
.L_x_139:
        /* <DEDUP_REMOVED lines=9> */
.L_x_142:
[----:B------:R-:W-:Y:S05]  /*4590*/  BSYNC B1 ;  /* 0x0000000000017941 */ /* 0x000fea0003800000 */
.L_x_141:
        /* <DEDUP_REMOVED lines=9> */
.L_x_144:
[----:B------:R-:W-:Y:S05]  /*4630*/  BSYNC B1 ;  /* 0x0000000000017941 */ /* 0x000fea0003800000 */
.L_x_143:
        /* <DEDUP_REMOVED lines=10> */
.L_x_146:
[----:B------:R-:W-:Y:S05]  /*46e0*/  BSYNC B1 ;  /* 0x0000000000017941 */ /* 0x000fea0003800000 */
.L_x_145:
        /* <DEDUP_REMOVED lines=10> */
.L_x_148:
[----:B------:R-:W-:Y:S05]  /*4790*/  BSYNC B1 ;  /* 0x0000000000017941 */ /* 0x000fea0003800000 */
.L_x_147:
        /* <DEDUP_REMOVED lines=9> */
.L_x_150:
[----:B------:R-:W-:Y:S05]  /*4830*/  BSYNC B1 ;  /* 0x0000000000017941 */ /* 0x000fea0003800000 */
.L_x_149:
        /* <DEDUP_REMOVED lines=9> */
.L_x_152:
[----:B------:R-:W-:Y:S05]  /*48d0*/  BSYNC B1 ;  /* 0x0000000000017941 */ /* 0x000fea0003800000 */
.L_x_151:
        /* <DEDUP_REMOVED lines=10> */
.L_x_154:
[----:B------:R-:W-:Y:S05]  /*4980*/  BSYNC B1 ;  /* 0x0000000000017941 */ /* 0x000fea0003800000 */
.L_x_153:
        /* <DEDUP_REMOVED lines=10> */
.L_x_156:
[----:B------:R-:W-:Y:S05]  /*4a30*/  BSYNC B1 ;  /* 0x0000000000017941 */ /* 0x000fea0003800000 */
.L_x_155:
        /* <DEDUP_REMOVED lines=9> */
.L_x_158:
[----:B------:R-:W-:Y:S05]  /*4ad0*/  BSYNC B1 ;  /* 0x0000000000017941 */ /* 0x000fea0003800000 */
.L_x_157:
        /* <DEDUP_REMOVED lines=9> */
.L_x_160:
[----:B------:R-:W-:Y:S05]  /*4b70*/  BSYNC B1 ;  /* 0x0000000000017941 */ /* 0x000fea0003800000 */
.L_x_159:
        /* <DEDUP_REMOVED lines=10> */
.L_x_162:
[----:B------:R-:W-:Y:S05]  /*4c20*/  BSYNC B1 ;  /* 0x0000000000017941 */ /* 0x000fea0003800000 */
.L_x_161:
        /* <DEDUP_REMOVED lines=10> */
.L_x_164:
[----:B------:R-:W-:Y:S05]  /*4cd0*/  BSYNC B1 ;  /* 0x0000000000017941 */ /* 0x000fea0003800000 */
.L_x_163:
        /* <DEDUP_REMOVED lines=9> */
.L_x_166:
[----:B------:R-:W-:Y:S05]  /*4d70*/  BSYNC B1 ;  /* 0x0000000000017941 */ /* 0x000fea0003800000 */
.L_x_165:
        /* <DEDUP_REMOVED lines=9> */
.L_x_168:
[----:B------:R-:W-:Y:S05]  /*4e10*/  BSYNC B1 ;  /* 0x0000000000017941 */ /* 0x000fea0003800000 */
.L_x_167:
        /* <DEDUP_REMOVED lines=10> */
.L_x_170:
[----:B------:R-:W-:Y:S05]  /*4ec0*/  BSYNC B1 ;  /* 0x0000000000017941 */ /* 0x000fea0003800000 */
.L_x_169:
        /* <DEDUP_REMOVED lines=10> */
.L_x_172:
[----:B------:R-:W-:Y:S05]  /*4f70*/  BSYNC B1 ;  /* 0x0000000000017941 */ /* 0x000fea0003800000 */
.L_x_171:
        /* <DEDUP_REMOVED lines=9> */
.L_x_174:
[----:B------:R-:W-:Y:S05]  /*5010*/  BSYNC B1 ;  /* 0x0000000000017941 */ /* 0x000fea0003800000 */
.L_x_173:
        /* <DEDUP_REMOVED lines=9> */
.L_x_176:
[----:B------:R-:W-:Y:S05]  /*50b0*/  BSYNC B1 ;  /* 0x0000000000017941 */ /* 0x000fea0003800000 */
.L_x_175:
        /* <DEDUP_REMOVED lines=10> */
.L_x_178:
[----:B------:R-:W-:Y:S05]  /*5160*/  BSYNC B1 ;  /* 0x0000000000017941 */ /* 0x000fea0003800000 */
.L_x_177:
        /* <DEDUP_REMOVED lines=10> */
.L_x_180:
[----:B------:R-:W-:Y:S05]  /*5210*/  BSYNC B1 ;  /* 0x0000000000017941 */ /* 0x000fea0003800000 */
.L_x_179:
        /* <DEDUP_REMOVED lines=9> */
.L_x_182:
[----:B------:R-:W-:Y:S05]  /*52b0*/  BSYNC B1 ;  /* 0x0000000000017941 */ /* 0x000fea0003800000 */
.L_x_181:
        /* <DEDUP_REMOVED lines=9> */
.L_x_184:
[----:B------:R-:W-:Y:S05]  /*5350*/  BSYNC B1 ;  /* 0x0000000000017941 */ /* 0x000fea0003800000 */
.L_x_183:
        /* <DEDUP_REMOVED lines=10> */
.L_x_186:
[----:B------:R-:W-:Y:S05]  /*5400*/  BSYNC B1 ;  /* 0x0000000000017941 */ /* 0x000fea0003800000 */
.L_x_185:
        /* <DEDUP_REMOVED lines=10> */
.L_x_188:
[----:B------:R-:W-:Y:S05]  /*54b0*/  BSYNC B1 ;  /* 0x0000000000017941 */ /* 0x000fea0003800000 */
.L_x_187:
        /* <DEDUP_REMOVED lines=9> */
.L_x_190:
[----:B------:R-:W-:Y:S05]  /*5550*/  BSYNC B1 ;  /* 0x0000000000017941 */ /* 0x000fea0003800000 */
.L_x_189:
        /* <DEDUP_REMOVED lines=9> */
.L_x_192:
[----:B------:R-:W-:Y:S05]  /*55f0*/  BSYNC B1 ;  /* 0x0000000000017941 */ /* 0x000fea0003800000 */
.L_x_191:
        /* <DEDUP_REMOVED lines=10> */
.L_x_194:
[----:B------:R-:W-:Y:S05]  /*56a0*/  BSYNC B1 ;  /* 0x0000000000017941 */ /* 0x000fea0003800000 */
.L_x_193:
        /* <DEDUP_REMOVED lines=10> */
.L_x_196:
[----:B------:R-:W-:Y:S05]  /*5750*/  BSYNC B1 ;  /* 0x0000000000017941 */ /* 0x000fea0003800000 */
.L_x_195:
        /* <DEDUP_REMOVED lines=9> */
.L_x_198:
[----:B------:R-:W-:Y:S05]  /*57f0*/  BSYNC B1 ;  /* 0x0000000000017941 */ /* 0x000fea0003800000 */
.L_x_197:
        /* <DEDUP_REMOVED lines=9> */
.L_x_200:
[----:B------:R-:W-:Y:S05]  /*5890*/  BSYNC B1 ;  /* 0x0000000000017941 */ /* 0x000fea0003800000 */
.L_x_199:
        /* <DEDUP_REMOVED lines=10> */
.L_x_202:
[----:B------:R-:W-:Y:S05]  /*5940*/  BSYNC B1 ;  /* 0x0000000000017941 */ /* 0x000fea0003800000 */
.L_x_201:
        /* <DEDUP_REMOVED lines=10> */
.L_x_204:
[----:B------:R-:W-:Y:S05]  /*59f0*/  BSYNC B1 ;  /* 0x0000000000017941 */ /* 0x000fea0003800000 */
.L_x_203:
        /* <DEDUP_REMOVED lines=9> */
.L_x_206:
[----:B------:R-:W-:Y:S05]  /*5a90*/  BSYNC B1 ;  /* 0x0000000000017941 */ /* 0x000fea0003800000 */
.L_x_205:
        /* <DEDUP_REMOVED lines=9> */
.L_x_208:
[----:B------:R-:W-:Y:S05]  /*5b30*/  BSYNC B1 ;  /* 0x0000000000017941 */ /* 0x000fea0003800000 */
.L_x_207:
        /* <DEDUP_REMOVED lines=10> */
.L_x_210:
[----:B------:R-:W-:Y:S05]  /*5be0*/  BSYNC B1 ;  /* 0x0000000000017941 */ /* 0x000fea0003800000 */
.L_x_209:
        /* <DEDUP_REMOVED lines=10> */
.L_x_212:
[----:B------:R-:W-:Y:S05]  /*5c90*/  BSYNC B1 ;  /* 0x0000000000017941 */ /* 0x000fea0003800000 */
.L_x_211:
        /* <DEDUP_REMOVED lines=9> */
.L_x_214:
[----:B------:R-:W-:Y:S05]  /*5d30*/  BSYNC B1 ;  /* 0x0000000000017941 */ /* 0x000fea0003800000 */
.L_x_213:
        /* <DEDUP_REMOVED lines=9> */
.L_x_216:
[----:B------:R-:W-:Y:S05]  /*5dd0*/  BSYNC B1 ;  /* 0x0000000000017941 */ /* 0x000fea0003800000 */
.L_x_215:
        /* <DEDUP_REMOVED lines=10> */
.L_x_218:
[----:B------:R-:W-:Y:S05]  /*5e80*/  BSYNC B1 ;  /* 0x0000000000017941 */ /* 0x000fea0003800000 */
.L_x_217:
        /* <DEDUP_REMOVED lines=10> */
.L_x_220:
[----:B------:R-:W-:Y:S05]  /*5f30*/  BSYNC B1 ;  /* 0x0000000000017941 */ /* 0x000fea0003800000 */
.L_x_219:
        /* <DEDUP_REMOVED lines=9> */
.L_x_222:
[----:B------:R-:W-:Y:S05]  /*5fd0*/  BSYNC B1 ;  /* 0x0000000000017941 */ /* 0x000fea0003800000 */
.L_x_221:
        /* <DEDUP_REMOVED lines=9> */
.L_x_224:
[----:B------:R-:W-:Y:S05]  /*6070*/  BSYNC B1 ;  /* 0x0000000000017941 */ /* 0x000fea0003800000 */
.L_x_223:
        /* <DEDUP_REMOVED lines=10> */
.L_x_226:
[----:B------:R-:W-:Y:S05]  /*6120*/  BSYNC B1 ;  /* 0x0000000000017941 */ /* 0x000fea0003800000 */
.L_x_225:
        /* <DEDUP_REMOVED lines=10> */
.L_x_228:
[----:B------:R-:W-:Y:S05]  /*61d0*/  BSYNC B1 ;  /* 0x0000000000017941 */ /* 0x000fea0003800000 */
.L_x_227:
        /* <DEDUP_REMOVED lines=9> */
.L_x_230:
[----:B------:R-:W-:Y:S05]  /*6270*/  BSYNC B1 ;  /* 0x0000000000017941 */ /* 0x000fea0003800000 */
.L_x_229:
        /* <DEDUP_REMOVED lines=9> */
.L_x_232:
[----:B------:R-:W-:Y:S05]  /*6310*/  BSYNC B1 ;  /* 0x0000000000017941 */ /* 0x000fea0003800000 */
.L_x_231:
        /* <DEDUP_REMOVED lines=10> */
.L_x_234:
[----:B------:R-:W-:Y:S05]  /*63c0*/  BSYNC B1 ;  /* 0x0000000000017941 */ /* 0x000fea0003800000 */
.L_x_233:
        /* <DEDUP_REMOVED lines=10> */
.L_x_236:
[----:B------:R-:W-:Y:S05]  /*6470*/  BSYNC B1 ;  /* 0x0000000000017941 */ /* 0x000fea0003800000 */
.L_x_235:
        /* <DEDUP_REMOVED lines=9> */
.L_x_238:
[----:B------:R-:W-:Y:S05]  /*6510*/  BSYNC B1 ;  /* 0x0000000000017941 */ /* 0x000fea0003800000 */
.L_x_237:
        /* <DEDUP_REMOVED lines=9> */
.L_x_240:
[----:B------:R-:W-:Y:S05]  /*65b0*/  BSYNC B1 ;  /* 0x0000000000017941 */ /* 0x000fea0003800000 */
.L_x_239:
        /* <DEDUP_REMOVED lines=10> */
.L_x_242:
[----:B------:R-:W-:Y:S05]  /*6660*/  BSYNC B1 ;  /* 0x0000000000017941 */ /* 0x000fea0003800000 */
.L_x_241:
        /* <DEDUP_REMOVED lines=10> */
.L_x_244:
[----:B------:R-:W-:Y:S05]  /*6710*/  BSYNC B1 ;  /* 0x0000000000017941 */ /* 0x000fea0003800000 */
.L_x_243:
        /* <DEDUP_REMOVED lines=9> */
.L_x_246:
[----:B------:R-:W-:Y:S05]  /*67b0*/  BSYNC B1 ;  /* 0x0000000000017941 */ /* 0x000fea0003800000 */
.L_x_245:
        /* <DEDUP_REMOVED lines=9> */
.L_x_248:
[----:B------:R-:W-:Y:S05]  /*6850*/  BSYNC B1 ;  /* 0x0000000000017941 */ /* 0x000fea0003800000 */
.L_x_247:
        /* <DEDUP_REMOVED lines=10> */
.L_x_250:
[----:B------:R-:W-:Y:S05]  /*6900*/  BSYNC B1 ;  /* 0x0000000000017941 */ /* 0x000fea0003800000 */
.L_x_249:
        /* <DEDUP_REMOVED lines=10> */
.L_x_252:
[----:B------:R-:W-:Y:S05]  /*69b0*/  BSYNC B1 ;  /* 0x0000000000017941 */ /* 0x000fea0003800000 */
.L_x_251:
        /* <DEDUP_REMOVED lines=9> */
.L_x_254:
[----:B------:R-:W-:Y:S05]  /*6a50*/  BSYNC B1 ;  /* 0x0000000000017941 */ /* 0x000fea0003800000 */
.L_x_253:
        /* <DEDUP_REMOVED lines=9> */
.L_x_256:
[----:B------:R-:W-:Y:S05]  /*6af0*/  BSYNC B1 ;  /* 0x0000000000017941 */ /* 0x000fea0003800000 */
.L_x_255:
        /* <DEDUP_REMOVED lines=10> */
.L_x_258:
[----:B------:R-:W-:Y:S05]  /*6ba0*/  BSYNC B1 ;  /* 0x0000000000017941 */ /* 0x000fea0003800000 */
.L_x_257:
        /* <DEDUP_REMOVED lines=10> */
.L_x_260:
[----:B------:R-:W-:Y:S05]  /*6c50*/  BSYNC B1 ;  /* 0x0000000000017941 */ /* 0x000fea0003800000 */
.L_x_259:
        /* <DEDUP_REMOVED lines=9> */
.L_x_262:
[----:B------:R-:W-:Y:S05]  /*6cf0*/  BSYNC B1 ;  /* 0x0000000000017941 */ /* 0x000fea0003800000 */
.L_x_261:
        /* <DEDUP_REMOVED lines=9> */
.L_x_264:
[----:B------:R-:W-:Y:S05]  /*6d90*/  BSYNC B1 ;  /* 0x0000000000017941 */ /* 0x000fea0003800000 */
.L_x_263:
        /* <DEDUP_REMOVED lines=10> */
.L_x_266:
[----:B------:R-:W-:Y:S05]  /*6e40*/  BSYNC B1 ;  /* 0x0000000000017941 */ /* 0x000fea0003800000 */
.L_x_265:
        /* <DEDUP_REMOVED lines=10> */
.L_x_268:
[----:B------:R-:W-:Y:S05]  /*6ef0*/  BSYNC B1 ;  /* 0x0000000000017941 */ /* 0x000fea0003800000 */
.L_x_267:
        /* <DEDUP_REMOVED lines=9> */
.L_x_270:
[----:B------:R-:W-:Y:S05]  /*6f90*/  BSYNC B1 ;  /* 0x0000000000017941 */ /* 0x000fea0003800000 */
.L_x_269:
        /* <DEDUP_REMOVED lines=9> */
.L_x_272:
[----:B------:R-:W-:Y:S05]  /*7030*/  BSYNC B1 ;  /* 0x0000000000017941 */ /* 0x000fea0003800000 */
.L_x_271:
        /* <DEDUP_REMOVED lines=10> */
.L_x_274:
[----:B------:R-:W-:Y:S05]  /*70e0*/  BSYNC B1 ;  /* 0x0000000000017941 */ /* 0x000fea0003800000 */
.L_x_273:
        /* <DEDUP_REMOVED lines=10> */
.L_x_276:
[----:B------:R-:W-:Y:S05]  /*7190*/  BSYNC B1 ;  /* 0x0000000000017941 */ /* 0x000fea0003800000 */
.L_x_275:
        /* <DEDUP_REMOVED lines=9> */
.L_x_278:
[----:B------:R-:W-:Y:S05]  /*7230*/  BSYNC B1 ;  /* 0x0000000000017941 */ /* 0x000fea0003800000 */
.L_x_277:
        /* <DEDUP_REMOVED lines=9> */
.L_x_280:
[----:B------:R-:W-:Y:S05]  /*72d0*/  BSYNC B1 ;  /* 0x0000000000017941 */ /* 0x000fea0003800000 */
.L_x_279:
        /* <DEDUP_REMOVED lines=10> */
.L_x_282:
[----:B------:R-:W-:Y:S05]  /*7380*/  BSYNC B1 ;  /* 0x0000000000017941 */ /* 0x000fea0003800000 */
.L_x_281:
        /* <DEDUP_REMOVED lines=10> */
.L_x_284:
[----:B------:R-:W-:Y:S05]  /*7430*/  BSYNC B1 ;  /* 0x0000000000017941 */ /* 0x000fea0003800000 */
.L_x_283:
[----:B01--45:R-:W-:Y:S01]  /*7440*/  IMAD.U32 R6, R152, 0x10000, RZ ;  /* 0x0001000098067824 */ /* 0x033fe200078e00ff */
        /* <DEDUP_REMOVED lines=8> */
.L_x_286:
[----:B------:R-:W-:Y:S05]  /*74d0*/  BSYNC B1 ;  /* 0x0000000000017941 */ /* 0x000fea0003800000 */
.L_x_285:
[----:B0-2--5:R-:W-:Y:S01]  /*74e0*/  IMAD.U32 R4, R152, 0x10000, RZ ;  /* 0x0001000098047824 */ /* 0x025fe200078e00ff */
[----:B------:R-:W-:Y:S01]  /*74f0*/  ISETP.GT.AND P1, PT, R0, 0x8, P1 ;  /* 0x000000080000780c */ /* 0x000fe20000f24270 */
[----:B------:R-:W-:Y:S01]  /*7500*/  @P0 IMAD.MOV.U32 R5, RZ, RZ, R11 ;  /* 0x000000ffff050224 */ /* 0x000fe200078e000b */
[----:B------:R-:W-:Y:S01]  /*7510*/  BSSY B1, `(.L_x_287) ;  /* 0x0000008000017945 */ /* 0x000fe20003800000 */
[----:B------:R-:W-:Y:S01]  /*7520*/  FMUL R3, R4, R155 ;  /* 0x0000009b04037220 */ /* 0x000fe20000400000 */
[----:B------:R-:W-:-:S03]  /*7530*/  @P0 IMAD.MOV.U32 R4, RZ, RZ, R10 ;  /* 0x000000ffff040224 */ /* 0x000fc600078e000a */
[----:B------:R-:W-:-:S05]  /*7540*/  FFMA R3, R150, R154, R3 ;  /* 0x0000009a96037223 */ /* 0x000fca0000000003 */
[----:B------:R-:W-:-:S05]  /*7550*/  F2FP.BF16.F32.PACK_AB R3, RZ, R3 ;  /* 0x00000003ff03723e */ /* 0x000fca00000010ff */
[----:B------:R0:W-:Y:S01]  /*7560*/  @P0 STG.E.U16 desc[UR36][R4.64+0x1f0], R3 ;  /* 0x0001f00304000986 */ /* 0x0001e2000c101524 */
[----:B------:R-:W-:Y:S05]  /*7570*/  @!P1 BRA `(.L_x_288) ;  /* 0x0000000000049947 */ /* 0x000fea0003800000 */
[----:B------:R2:W5:Y:S02]  /*7580*/  LDG.E.LTC128B.U16 R152, desc[UR36][R8.64+0x1f2] ;  /* 0x0001f22408987981 */ /* 0x000564000c1e1520 */
.L_x_288:
[----:B------:R-:W-:Y:S05]  /*7590*/  BSYNC B1 ;  /* 0x0000000000017941 */ /* 0x000fea0003800000 */
.L_x_287:
[----:B------:R-:W-:Y:S05]  /*75a0*/  @!P1 BRA `(.L_x_289) ;  /* 0x0000002400309947 */ /* 0x000fea0003800000 */
[----:B-----5:R-:W-:-:S04]  /*75b0*/  IMAD.U32 R152, R152, 0x10000, RZ ;  /* 0x0001000098987824 */ /* 0x020fc800078e00ff */
[----:B------:R-:W-:-:S04]  /*75c0*/  FMUL R152, R152, R155 ;  /* 0x0000009b98987220 */ /* 0x000fc80000400000 */
[----:B------:R-:W-:-:S05]  /*75d0*/  FFMA R152, R151, R154, R152 ;  /* 0x0000009a97987223 */ /* 0x000fca0000000098 */
[----:B------:R-:W-:-:S05]  /*75e0*/  F2FP.BF16.F32.PACK_AB R152, RZ, R152 ;  /* 0x00000098ff98723e */ /* 0x000fca00000010ff */
[----:B------:R4:W-:Y:S01]  /*75f0*/  STG.E.U16 desc[UR36][R10.64+0x1f2], R152 ;  /* 0x0001f2980a007986 */ /* 0x0009e2000c101524 */
[----:B------:R-:W-:Y:S05]  /*7600*/  BRA `(.L_x_289) ;  /* 0x0000002400187947 */ /* 0x000fea0003800000 */
.L_x_36:
[----:B------:R-:W-:Y:S01]  /*7610*/  ISETP.GT.AND P2, PT, R3, 0x1, PT ;  /* 0x000000010300780c */ /* 0x000fe20003f44270 */
[----:B------:R-:W-:Y:S01]  /*7620*/  ULDC.64 UR4, c[0x0][0x5c0] ;  /* 0x0001700000047ab9 */ /* 0x000fe20000000a00 */
[-C--:B------:R-:W-:Y:S01]  /*7630*/  FMUL R24, R24, R154.reuse ;  /* 0x0000009a18187220 */ /* 0x080fe20000400000 */
[-C--:B------:R-:W-:Y:S01]  /*7640*/  FMUL R25, R25, R154.reuse ;  /* 0x0000009a19197220 */ /* 0x080fe20000400000 */
[----:B------:R-:W-:Y:S01]  /*7650*/  ISETP.GT.AND P1, PT, R0, RZ, P2 ;  /* 0x000000ff0000720c */ /* 0x000fe20001724270 */
[-C--:B------:R-:W-:Y:S01]  /*7660*/  FMUL R26, R26, R154.reuse ;  /* 0x0000009a1a1a7220 */ /* 0x080fe20000400000 */
[----:B------:R-:W-:Y:S01]  /*7670*/  LEA R4, P4, R160, UR4, 0x1 ;  /* 0x00000004a0047c11 */ /* 0x000fe2000f8808ff */
[----:B------:R-:W-:Y:S01]  /*7680*/  FMUL R27, R27, R154 ;  /* 0x0000009a1b1b7220 */ /* 0x000fe20000400000 */
[----:B------:R-:W-:Y:S01]  /*7690*/  F2FP.BF16.F32.PACK_AB R24, RZ, R24 ;  /* 0x00000018ff18723e */ /* 0x000fe200000010ff */
[-C--:B------:R-:W-:Y:S01]  /*76a0*/  FMUL R28, R28, R154.reuse ;  /* 0x0000009a1c1c7220 */ /* 0x080fe20000400000 */
[----:B------:R-:W-:Y:S01]  /*76b0*/  LEA.HI.X R5, R160, UR5, R171, 0x1, P4 ;  /* 0x00000005a0057c11 */ /* 0x000fe2000a0f0cab */
[-C--:B------:R-:W-:Y:S01]  /*76c0*/  FMUL R29, R29, R154.reuse ;  /* 0x0000009a1d1d7220 */ /* 0x080fe20000400000 */
[----:B------:R-:W-:Y:S01]  /*76d0*/  F2FP.BF16.F32.PACK_AB R25, RZ, R25 ;  /* 0x00000019ff19723e */ /* 0x000fe200000010ff */
[-C--:B------:R-:W-:Y:S01]  /*76e0*/  FMUL R30, R30, R154.reuse ;  /* 0x0000009a1e1e7220 */ /* 0x080fe20000400000 */
[----:B------:R-:W-:Y:S01]  /*76f0*/  ISETP.GT.AND P2, PT, R0, 0x8, P2 ;  /* 0x000000080000780c */ /* 0x000fe20001744270 */
[----:B------:R-:W-:Y:S01]  /*7700*/  @P3 STG.E.U16 desc[UR36][R4.64], R24 ;  /* 0x0000001804003986 */ /* 0x000fe2000c101524 */
[C---:B------:R-:W-:Y:S01]  /*7710*/  SHF.L.U64.HI R11, R10.reuse, 0x4, R11 ;  /* 0x000000040a0b7819 */ /* 0x040fe2000001020b */
[----:B------:R-:W-:Y:S01]  /*7720*/  FMUL R31, R31, R154 ;  /* 0x0000009a1f1f7220 */ /* 0x000fe20000400000 */
[----:B------:R-:W-:Y:S01]  /*7730*/  LEA R6, P3, R10, R4, 0x4 ;  /* 0x000000040a067211 */ /* 0x000fe200078620ff */
[----:B------:R-:W-:Y:S01]  /*7740*/  @P1 STG.E.U16 desc[UR36][R4.64+0x2], R25 ;  /* 0x0000021904001986 */ /* 0x000fe2000c101524 */
[----:B------:R-:W-:Y:S01]  /*7750*/  ISETP.GT.AND P1, PT, R0, 0x8, P0 ;  /* 0x000000080000780c */ /* 0x000fe20000724270 */
[----:B------:R-:W-:Y:S01]  /*7760*/  FMUL R32, R32, R154 ;  /* 0x0000009a20207220 */ /* 0x000fe20000400000 */
[----:B------:R-:W-:Y:S01]  /*7770*/  F2FP.BF16.F32.PACK_AB R26, RZ, R26 ;  /* 0x0000001aff1a723e */ /* 0x000fe200000010ff */
[----:B------:R-:W-:Y:S01]  /*7780*/  IMAD.X R7, R11, 0x1, R5, P3 ;  /* 0x000000010b077824 */ /* 0x000fe200018e0605 */
[----:B------:R-:W-:Y:S01]  /*7790*/  F2FP.BF16.F32.PACK_AB R27, RZ, R27 ;  /* 0x0000001bff1b723e */ /* 0x000fe200000010ff */
[-C--:B------:R-:W-:Y:S01]  /*77a0*/  FMUL R33, R33, R154.reuse ;  /* 0x0000009a21217220 */ /* 0x080fe20000400000 */
[----:B------:R-:W-:Y:S01]  /*77b0*/  ISETP.GT.AND P0, PT, R3, 0x8, PT ;  /* 0x000000080300780c */ /* 0x000fe20003f04270 */
[----:B------:R-:W-:Y:S01]  /*77c0*/  FMUL R34, R34, R154 ;  /* 0x0000009a22227220 */ /* 0x000fe20000400000 */
[----:B------:R-:W-:Y:S01]  /*77d0*/  F2FP.BF16.F32.PACK_AB R28, RZ, R28 ;  /* 0x0000001cff1c723e */ /* 0x000fe200000010ff */
[-C--:B------:R-:W-:Y:S01]  /*77e0*/  FMUL R35, R35, R154.reuse ;  /* 0x0000009a23237220 */ /* 0x080fe20000400000 */
[----:B------:R-:W-:Y:S01]  /*77f0*/  ISETP.GT.AND P4, PT, R0, RZ, P0 ;  /* 0x000000ff0000720c */ /* 0x000fe20000784270 */
[-C--:B------:R-:W-:Y:S01]  /*7800*/  FMUL R36, R36, R154.reuse ;  /* 0x0000009a24247220 */ /* 0x080fe20000400000 */
[----:B------:R-:W-:Y:S01]  /*7810*/  F2FP.BF16.F32.PACK_AB R29, RZ, R29 ;  /* 0x0000001dff1d723e */ /* 0x000fe200000010ff */
[----:B------:R-:W-:Y:S01]  /*7820*/  @P1 STG.E.U16 desc[UR36][R6.64], R26 ;  /* 0x0000001a06001986 */ /* 0x000fe2000c101524 */
[----:B------:R-:W-:Y:S01]  /*7830*/  ISETP.GT.AND P1, PT, R0, 0x8, P0 ;  /* 0x000000080000780c */ /* 0x000fe20000724270 */
[----:B------:R-:W-:Y:S01]  /*7840*/  FMUL R37, R37, R154 ;  /* 0x0000009a25257220 */ /* 0x000fe20000400000 */
[----:B------:R-:W-:Y:S01]  /*7850*/  F2FP.BF16.F32.PACK_AB R30, RZ, R30 ;  /* 0x0000001eff1e723e */ /* 0x000fe200000010ff */
[----:B------:R-:W-:Y:S01]  /*7860*/  @P2 STG.E.U16 desc[UR36][R6.64+0x2], R27 ;  /* 0x0000021b06002986 */ /* 0x000fe2000c101524 */
[----:B------:R-:W-:Y:S01]  /*7870*/  ISETP.GT.AND P2, PT, R3, 0x9, PT ;  /* 0x000000090300780c */ /* 0x000fe20003f44270 */
[-C--:B------:R-:W-:Y:S01]  /*7880*/  FMUL R38, R38, R154.reuse ;  /* 0x0000009a26267220 */ /* 0x080fe20000400000 */
[----:B------:R-:W-:Y:S01]  /*7890*/  F2FP.BF16.F32.PACK_AB R31, RZ, R31 ;  /* 0x0000001fff1f723e */ /* 0x000fe200000010ff */
[-C--:B------:R-:W-:Y:S01]  /*78a0*/  FMUL R39, R39, R154.reuse ;  /* 0x0000009a27277220 */ /* 0x080fe20000400000 */
[C---:B------:R-:W-:Y:S01]  /*78b0*/  ISETP.GT.AND P3, PT, R0.reuse, RZ, P2 ;  /* 0x000000ff0000720c */ /* 0x040fe20001764270 */
[----:B------:R-:W-:Y:S01]  /*78c0*/  @P4 STG.E.U16 desc[UR36][R4.64+0x10], R28 ;  /* 0x0000101c04004986 */ /* 0x000fe2000c101524 */
[----:B------:R-:W-:Y:S01]  /*78d0*/  ISETP.GT.AND P2, PT, R0, 0x8, P2 ;  /* 0x000000080000780c */ /* 0x000fe20001744270 */
        /* <DEDUP_REMOVED lines=8> */
[----:B------:R-:W-:Y:S01]  /*7960*/  FMUL R44, R44, R154 ;  /* 0x0000009a2c2c7220 */ /* 0x000fe20000400000 */
[----:B------:R-:W-:Y:S01]  /*7970*/  F2FP.BF16.F32.PACK_AB R34, RZ, R34 ;  /* 0x00000022ff22723e */ /* 0x000fe200000010ff */
[----:B------:R-:W-:Y:S01]  /*7980*/  @P3 STG.E.U16 desc[UR36][R4.64+0x12], R29 ;  /* 0x0000121d04003986 */ /* 0x000fe2000c101524 */
[----:B------:R-:W-:Y:S01]  /*7990*/  ISETP.GT.AND P3, PT, R3, 0x11, PT ;  /* 0x000000110300780c */ /* 0x000fe20003f64270 */
[-C--:B------:R-:W-:Y:S01]  /*79a0*/  FMUL R45, R45, R154.reuse ;  /* 0x0000009a2d2d7220 */ /* 0x080fe20000400000 */
[----:B------:R-:W-:Y:S01]  /*79b0*/  F2FP.BF16.F32.PACK_AB R35, RZ, R35 ;  /* 0x00000023ff23723e */ /* 0x000fe200000010ff */
[----:B------:R-:W-:Y:S01]  /*79c0*/  @P1 STG.E.U16 desc[UR36][R6.64+0x10], R30 ;  /* 0x0000101e06001986 */ /* 0x000fe2000c101524 */
[----:B------:R-:W-:Y:S01]  /*79d0*/  ISETP.GT.AND P1, PT, R0, 0x8, P0 ;  /* 0x000000080000780c */ /* 0x000fe20000724270 */
[-C--:B------:R-:W-:Y:S01]  /*79e0*/  FMUL R46, R46, R154.reuse ;  /* 0x0000009a2e2e7220 */ /* 0x080fe20000400000 */
[----:B------:R-:W-:Y:S01]  /*79f0*/  ISETP.GT.AND P0, PT, R3, 0x18, PT ;  /* 0x000000180300780c */ /* 0x000fe20003f04270 */
[----:B------:R-:W-:Y:S01]  /*7a00*/  @P2 STG.E.U16 desc[UR36][R6.64+0x12], R31 ;  /* 0x0000121f06002986 */ /* 0x000fe2000c101524 */
[C---:B------:R-:W-:Y:S01]  /*7a10*/  ISETP.GT.AND P2, PT, R0.reuse, RZ, P3 ;  /* 0x000000ff0000720c */ /* 0x040fe20001f44270 */
[-C--:B------:R-:W-:Y:S01]  /*7a20*/  FMUL R47, R47, R154.reuse ;  /* 0x0000009a2f2f7220 */ /* 0x080fe20000400000 */
[C---:B------:R-:W-:Y:S01]  /*7a30*/  ISETP.GT.AND P3, PT, R0.reuse, 0x8, P3 ;  /* 0x000000080000780c */ /* 0x040fe20001f64270 */
[----:B------:R-:W-:Y:S01]  /*7a40*/  @P4 STG.E.U16 desc[UR36][R4.64+0x20], R32 ;  /* 0x0000202004004986 */ /* 0x000fe2000c101524 */
[----:B------:R-:W-:Y:S01]  /*7a50*/  ISETP.GT.AND P4, PT, R0, RZ, P0 ;  /* 0x000000ff0000720c */ /* 0x000fe20000784270 */
[----:B------:R-:W-:Y:S01]  /*7a60*/  FMUL R48, R48, R154 ;  /* 0x0000009a30307220 */ /* 0x000fe20000400000 */
[----:B------:R-:W-:Y:S01]  /*7a70*/  F2FP.BF16.F32.PACK_AB R36, RZ, R36 ;  /* 0x00000024ff24723e */ /* 0x000fe200000010ff */
[-C--:B------:R-:W-:Y:S01]  /*7a80*/  FMUL R49, R49, R154.reuse ;  /* 0x0000009a31317220 */ /* 0x080fe20000400000 */
[----:B------:R-:W-:Y:S01]  /*7a90*/  F2FP.BF16.F32.PACK_AB R37, RZ, R37 ;  /* 0x00000025ff25723e */ /* 0x000fe200000010ff */
[----:B------:R-:W-:Y:S01]  /*7aa0*/  FMUL R50, R50, R154 ;  /* 0x0000009a32327220 */ /* 0x000fe20000400000 */
[----:B------:R-:W-:Y:S01]  /*7ab0*/  F2FP.BF16.F32.PACK_AB R38, RZ, R38 ;  /* 0x00000026ff26723e */ /* 0x000fe200000010ff */
[----:B------:R-:W-:Y:S01]  /*7ac0*/  FMUL R51, R51, R154 ;  /* 0x0000009a33337220 */ /* 0x000fe20000400000 */
[----:B------:R-:W-:Y:S01]  /*7ad0*/  F2FP.BF16.F32.PACK_AB R39, RZ, R39 ;  /* 0x00000027ff27723e */ /* 0x000fe200000010ff */
[----:B------:R-:W-:Y:S01]  /*7ae0*/  @P2 STG.E.U16 desc[UR36][R4.64+0x22], R33 ;  /* 0x0000222104002986 */ /* 0x000fe2000c101524 */
[----:B------:R-:W-:Y:S01]  /*7af0*/  F2FP.BF16.F32.PACK_AB R40, RZ, R40 ;  /* 0x00000028ff28723e */ /* 0x000fe200000010ff */
[-C--:B------:R-:W-:Y:S01]  /*7b00*/  FMUL R52, R52, R154.reuse ;  /* 0x0000009a34347220 */ /* 0x080fe20000400000 */
[----:B------:R-:W-:Y:S01]  /*7b10*/  F2FP.BF16.F32.PACK_AB R41, RZ, R41 ;  /* 0x00000029ff29723e */ /* 0x000fe200000010ff */
[----:B------:R-:W-:Y:S01]  /*7b20*/  @P1 STG.E.U16 desc[UR36][R6.64+0x20], R34 ;  /* 0x0000202206001986 */ /* 0x000fe2000c101524 */
[----:B------:R-:W-:Y:S01]  /*7b30*/  ISETP.GT.AND P1, PT, R0, 0x8, P0 ;  /* 0x000000080000780c */ /* 0x000fe20000724270 */
[-C--:B------:R-:W-:Y:S01]  /*7b40*/  FMUL R53, R53, R154.reuse ;  /* 0x0000009a35357220 */ /* 0x080fe20000400000 */
[C---:B------:R-:W-:Y:S01]  /*7b50*/  ISETP.GT.AND P0, PT, R3.reuse, 0x20, PT ;  /* 0x000000200300780c */ /* 0x040fe20003f04270 */
[----:B------:R-:W-:Y:S01]  /*7b60*/  @P3 STG.E.U16 desc[UR36][R6.64+0x22], R35 ;  /* 0x0000222306003986 */ /* 0x000fe2000c101524 */
[----:B------:R-:W-:Y:S01]  /*7b70*/  ISETP.GT.AND P3, PT, R3, 0x19, PT ;  /* 0x000000190300780c */ /* 0x000fe20003f64270 */
[----:B------:R-:W-:Y:S01]  /*7b80*/  FMUL R54, R54, R154 ;  /* 0x0000009a36367220 */ /* 0x000fe20000400000 */
[----:B------:R-:W-:Y:S01]  /*7b90*/  F2FP.BF16.F32.PACK_AB R42, RZ, R42 ;  /* 0x0000002aff2a723e */ /* 0x000fe200000010ff */
[----:B------:R-:W-:Y:S01]  /*7ba0*/  @P4 STG.E.U16 desc[UR36][R4.64+0x30], R36 ;  /* 0x0000302404004986 */ /* 0x000fe2000c101524 */
[C---:B------:R-:W-:Y:S01]  /*7bb0*/  ISETP.GT.AND P2, PT, R0.reuse, RZ, P3 ;  /* 0x000000ff0000720c */ /* 0x040fe20001f44270 */
[-C--:B------:R-:W-:Y:S01]  /*7bc0*/  FMUL R55, R55, R154.reuse ;  /* 0x0000009a37377220 */ /* 0x080fe20000400000 */
[----:B------:R-:W-:Y:S01]  /*7bd0*/  ISETP.GT.AND P3, PT, R0, 0x8, P3 ;  /* 0x000000080000780c */ /* 0x000fe20001f64270 */
[-C--:B------:R-:W-:Y:S01]  /*7be0*/  FMUL R56, R56, R154.reuse ;  /* 0x0000009a38387220 */ /* 0x080fe20000400000 */
[----:B------:R-:W-:Y:S01]  /*7bf0*/  ISETP.GT.AND P4, PT, R0, RZ, P0 ;  /* 0x000000ff0000720c */ /* 0x000fe20000784270 */
[-C--:B------:R-:W-:Y:S01]  /*7c00*/  FMUL R57, R57, R154.reuse ;  /* 0x0000009a39397220 */ /* 0x080fe20000400000 */
[----:B------:R-:W-:Y:S01]  /*7c10*/  F2FP.BF16.F32.PACK_AB R43, RZ, R43 ;  /* 0x0000002bff2b723e */ /* 0x000fe200000010ff */
[----:B------:R-:W-:Y:S01]  /*7c20*/  FMUL R58, R58, R154 ;  /* 0x0000009a3a3a7220 */ /* 0x000fe20000400000 */
[----:B------:R-:W-:Y:S01]  /*7c30*/  F2FP.BF16.F32.PACK_AB R44, RZ, R44 ;  /* 0x0000002cff2c723e */ /* 0x000fe200000010ff */
[-C--:B------:R-:W-:Y:S01]  /*7c40*/  FMUL R59, R59, R154.reuse ;  /* 0x0000009a3b3b7220 */ /* 0x080fe20000400000 */
[----:B------:R-:W-:Y:S01]  /*7c50*/  F2FP.BF16.F32.PACK_AB R45, RZ, R45 ;  /* 0x0000002dff2d723e */ /* 0x000fe200000010ff */
[----:B------:R-:W-:Y:S01]  /*7c60*/  FMUL R60, R60, R154 ;  /* 0x0000009a3c3c7220 */ /* 0x000fe20000400000 */
[----:B------:R-:W-:Y:S01]  /*7c70*/  F2FP.BF16.F32.PACK_AB R46, RZ, R46 ;  /* 0x0000002eff2e723e */ /* 0x000fe200000010ff */
[----:B------:R-:W-:Y:S01]  /*7c80*/  @P2 STG.E.U16 desc[UR36][R4.64+0x32], R37 ;  /* 0x0000322504002986 */ /* 0x000fe2000c101524 */
[----:B------:R-:W-:Y:S01]  /*7c90*/  F2FP.BF16.F32.PACK_AB R47, RZ, R47 ;  /* 0x0000002fff2f723e */ /* 0x000fe200000010ff */
[----:B------:R-:W-:Y:S01]  /*7ca0*/  FMUL R61, R61, R154 ;  /* 0x0000009a3d3d7220 */ /* 0x000fe20000400000 */
[----:B------:R-:W-:Y:S01]  /*7cb0*/  F2FP.BF16.F32.PACK_AB R48, RZ, R48 ;  /* 0x00000030ff30723e */ /* 0x000fe200000010ff */
[----:B------:R-:W-:Y:S01]  /*7cc0*/  @P1 STG.E.U16 desc[UR36][R6.64+0x30], R38 ;  /* 0x0000302606001986 */ /* 0x000fe2000c101524 */
[----:B------:R-:W-:Y:S01]  /*7cd0*/  ISETP.GT.AND P1, PT, R0, 0x8, P0 ;  /* 0x000000080000780c */ /* 0x000fe20000724270 */
[-C--:B------:R-:W-:Y:S01]  /*7ce0*/  FMUL R62, R62, R154.reuse ;  /* 0x0000009a3e3e7220 */ /* 0x080fe20000400000 */
[C---:B------:R-:W-:Y:S01]  /*7cf0*/  ISETP.GT.AND P0, PT, R3.reuse, 0x28, PT ;  /* 0x000000280300780c */ /* 0x040fe20003f04270 */
[----:B------:R-:W-:Y:S01]  /*7d00*/  @P3 STG.E.U16 desc[UR36][R6.64+0x32], R39 ;  /* 0x0000322706003986 */ /* 0x000fe2000c101524 */
[----:B------:R-:W-:Y:S01]  /*7d10*/  ISETP.GT.AND P3, PT, R3, 0x21, PT ;  /* 0x000000210300780c */ /* 0x000fe20003f64270 */
[-C--:B------:R-:W-:Y:S01]  /*7d20*/  FMUL R63, R63, R154.reuse ;  /* 0x0000009a3f3f7220 */ /* 0x080fe20000400000 */
[----:B------:R-:W-:Y:S01]  /*7d30*/  F2FP.BF16.F32.PACK_AB R49, RZ, R49 ;  /* 0x00000031ff31723e */ /* 0x000fe200000010ff */
[----:B------:R-:W-:Y:S01]  /*7d40*/  @P4 STG.E.U16 desc[UR36][R4.64+0x40], R40 ;  /* 0x0000402804004986 */ /* 0x000fe2000c101524 */
[----:B------:R-:W-:Y:S01]  /*7d50*/  ISETP.GT.AND P2, PT, R0, RZ, P3 ;  /* 0x000000ff0000720c */ /* 0x000fe20001f44270 */
[-C--:B------:R-:W-:Y:S01]  /*7d60*/  FMUL R64, R64, R154.reuse ;  /* 0x0000009a40407220 */ /* 0x080fe20000400000 */
[C---:B------:R-:W-:Y:S01]  /*7d70*/  ISETP.GT.AND P3, PT, R0.reuse, 0x8, P3 ;  /* 0x000000080000780c */ /* 0x040fe20001f64270 */
[-C--:B------:R-:W-:Y:S01]  /*7d80*/  FMUL R65, R65, R154.reuse ;  /* 0x0000009a41417220 */ /* 0x080fe20000400000 */
        /* <DEDUP_REMOVED lines=248> */
[----:B------:R-:W-:-:S02]  /*8d10*/  ISETP.GT.AND P1, PT, R0, 0x8, P0 ;  /* 0x000000080000780c */ /* 0x000fc40000724270 */
[C---:B------:R-:W-:Y:S01]  /*8d20*/  ISETP.GT.AND P0, PT, R3.reuse, 0x78, PT ;  /* 0x000000780300780c */ /* 0x040fe20003f04270 */
[----:B------:R-:W-:Y:S01]  /*8d30*/  @P3 STG.E.U16 desc[UR36][R6.64+0xd2], R79 ;  /* 0x0000d24f06003986 */ /* 0x000fe2000c101524 */
[----:B------:R-:W-:Y:S02]  /*8d40*/  ISETP.GT.AND P3, PT, R3, 0x71, PT ;  /* 0x000000710300780c */ /* 0x000fe40003f64270 */
[----:B------:R-:W-:Y:S01]  /*8d50*/  F2FP.BF16.F32.PACK_AB R119, RZ, R119 ;  /* 0x00000077ff77723e */ /* 0x000fe200000010ff */
[----:B------:R-:W-:Y:S01]  /*8d60*/  @P4 STG.E.U16 desc[UR36][R4.64+0xe0], R80 ;  /* 0x0000e05004004986 */ /* 0x000fe2000c101524 */
[C---:B------:R-:W-:Y:S02]  /*8d70*/  ISETP.GT.AND P2, PT, R0.reuse, RZ, P3 ;  /* 0x000000ff0000720c */ /* 0x040fe40001f44270 */
[C---:B------:R-:W-:Y:S02]  /*8d80*/  ISETP.GT.AND P3, PT, R0.reuse, 0x8, P3 ;  /* 0x000000080000780c */ /* 0x040fe40001f64270 */
[----:B------:R-:W-:-:S02]  /*8d90*/  ISETP.GT.AND P4, PT, R0, RZ, P0 ;  /* 0x000000ff0000720c */ /* 0x000fc40000784270 */
[----:B------:R-:W-:Y:S02]  /*8da0*/  F2FP.BF16.F32.PACK_AB R120, RZ, R120 ;  /* 0x00000078ff78723e */ /* 0x000fe400000010ff */
[----:B------:R-:W-:Y:S02]  /*8db0*/  F2FP.BF16.F32.PACK_AB R121, RZ, R121 ;  /* 0x00000079ff79723e */ /* 0x000fe400000010ff */
[----:B------:R-:W-:Y:S02]  /*8dc0*/  F2FP.BF16.F32.PACK_AB R122, RZ, R122 ;  /* 0x0000007aff7a723e */ /* 0x000fe400000010ff */
[----:B------:R-:W-:Y:S01]  /*8dd0*/  F2FP.BF16.F32.PACK_AB R123, RZ, R123 ;  /* 0x0000007bff7b723e */ /* 0x000fe200000010ff */
[----:B------:R-:W-:Y:S01]  /*8de0*/  @P2 STG.E.U16 desc[UR36][R4.64+0xe2], R81 ;  /* 0x0000e25104002986 */ /* 0x000fe2000c101524 */
[----:B------:R-:W-:Y:S02]  /*8df0*/  F2FP.BF16.F32.PACK_AB R124, RZ, R124 ;  /* 0x0000007cff7c723e */ /* 0x000fe400000010ff */
        /* <DEDUP_REMOVED lines=66> */
[----:B------:R-:W-:Y:S04]  /*9220*/  @P2 STG.E.U16 desc[UR36][R4.64+0x122], R97 ;  /* 0x0001226104002986 */ /* 0x000fe8000c101524 */
[----:B------:R-:W-:Y:S01]  /*9230*/  @P1 STG.E.U16 desc[UR36][R6.64+0x120], R98 ;  /* 0x0001206206001986 */ /* 0x000fe2000c101524 */
[----:B------:R-:W-:-:S02]  /*9240*/  ISETP.GT.AND P1, PT, R0, 0x8, P0 ;  /* 0x000000080000780c */ /* 0x000fc40000724270 */
[C---:B------:R-:W-:Y:S01]  /*9250*/  ISETP.GT.AND P0, PT, R3.reuse, 0xa0, PT ;  /* 0x000000a00300780c */ /* 0x040fe20003f04270 */
[----:B------:R-:W-:Y:S01]  /*9260*/  @P3 STG.E.U16 desc[UR36][R6.64+0x122], R99 ;  /* 0x0001226306003986 */ /* 0x000fe2000c101524 */
[----:B------:R-:W-:-:S03]  /*9270*/  ISETP.GT.AND P3, PT, R3, 0x99, PT ;  /* 0x000000990300780c */ /* 0x000fc60003f64270 */
[----:B------:R-:W-:Y:S01]  /*9280*/  @P4 STG.E.U16 desc[UR36][R4.64+0x130], R100 ;  /* 0x0001306404004986 */ /* 0x000fe2000c101524 */
[C---:B------:R-:W-:Y:S02]  /*9290*/  ISETP.GT.AND P2, PT, R0.reuse, RZ, P3 ;  /* 0x000000ff0000720c */ /* 0x040fe40001f44270 */
[C---:B------:R-:W-:Y:S02]  /*92a0*/  ISETP.GT.AND P3, PT, R0.reuse, 0x8, P3 ;  /* 0x000000080000780c */ /* 0x040fe40001f64270 */
[----:B------:R-:W-:-:S09]  /*92b0*/  ISETP.GT.AND P4, PT, R0, RZ, P0 ;  /* 0x000000ff0000720c */ /* 0x000fd20000784270 */
[----:B------:R-:W-:Y:S04]  /*92c0*/  @P2 STG.E.U16 desc[UR36][R4.64+0x132], R101 ;  /* 0x0001326504002986 */ /* 0x000fe8000c101524 */
[----:B------:R-:W-:Y:S01]  /*92d0*/  @P1 STG.E.U16 desc[UR36][R6.64+0x130], R102 ;  /* 0x0001306606001986 */ /* 0x000fe2000c101524 */
[----:B------:R-:W-:Y:S02]  /*92e0*/  ISETP.GT.AND P1, PT, R0, 0x8, P0 ;  /* 0x000000080000780c */ /* 0x000fe40000724270 */
        /* <DEDUP_REMOVED lines=76> */
[C---:B------:R-:W-:Y:S02]  /*97b0*/  ISETP.GT.AND P3, PT, R0.reuse, RZ, P0 ;  /* 0x000000ff0000720c */ /* 0x040fe40000764270 */
[----:B------:R-:W-:-:S07]  /*97c0*/  ISETP.GT.AND P0, PT, R0, 0x8, P0 ;  /* 0x000000080000780c */ /* 0x000fce0000704270 */
[----:B------:R-:W-:Y:S04]  /*97d0*/  @P2 STG.E.U16 desc[UR36][R4.64+0x1b2], R133 ;  /* 0x0001b28504002986 */ /* 0x000fe8000c101524 */
[----:B------:R-:W-:Y:S01]  /*97e0*/  @P1 STG.E.U16 desc[UR36][R6.64+0x1b0], R134 ;  /* 0x0001b08606001986 */ /* 0x000fe2000c101524 */
[----:B------:R-:W-:-:S03]  /*97f0*/  ISETP.GT.AND P1, PT, R3, 0xe8, PT ;  /* 0x000000e80300780c */ /* 0x000fc60003f24270 */
        /* <DEDUP_REMOVED lines=11> */
[C---:B------:R-:W-:Y:S02]  /*98b0*/  ISETP.GT.AND P2, PT, R0.reuse, RZ, P0 ;  /* 0x000000ff0000720c */ /* 0x040fe40000744270 */
[----:B------:R-:W-:Y:S01]  /*98c0*/  ISETP.GT.AND P0, PT, R0, 0x8, P0 ;  /* 0x000000080000780c */ /* 0x000fe20000704270 */
[----:B------:R-:W-:Y:S01]  /*98d0*/  @P3 STG.E.U16 desc[UR36][R4.64+0x1d0], R140 ;  /* 0x0001d08c04003986 */ /* 0x000fe2000c101524 */
[----:B------:R-:W-:-:S04]  /*98e0*/  ISETP.GT.AND P3, PT, R3, 0xf0, PT ;  /* 0x000000f00300780c */ /* 0x000fc80003f64270 */
[C---:B------:R-:W-:Y:S02]  /*98f0*/  ISETP.GT.AND P4, PT, R0.reuse, RZ, P3 ;  /* 0x000000ff0000720c */ /* 0x040fe40001f84270 */
[----:B------:R-:W-:-:S03]  /*9900*/  ISETP.GT.AND P3, PT, R0, 0x8, P3 ;  /* 0x000000080000780c */ /* 0x000fc60001f64270 */
[----:B------:R-:W-:Y:S01]  /*9910*/  @P2 STG.E.U16 desc[UR36][R4.64+0x1d2], R141 ;  /* 0x0001d28d04002986 */ /* 0x000fe2000c101524 */
[----:B------:R-:W-:-:S03]  /*9920*/  ISETP.GT.AND P2, PT, R3, 0xf8, PT ;  /* 0x000000f80300780c */ /* 0x000fc60003f44270 */
[----:B------:R-:W-:Y:S01]  /*9930*/  @P1 STG.E.U16 desc[UR36][R6.64+0x1d0], R142 ;  /* 0x0001d08e06001986 */ /* 0x000fe2000c101524 */
[----:B------:R-:W-:-:S03]  /*9940*/  ISETP.GT.AND P1, PT, R3, 0xf9, PT ;  /* 0x000000f90300780c */ /* 0x000fc60003f24270 */
[----:B------:R-:W-:Y:S01]  /*9950*/  @P0 STG.E.U16 desc[UR36][R6.64+0x1d2], R143 ;  /* 0x0001d28f06000986 */ /* 0x000fe2000c101524 */
[----:B------:R-:W-:-:S03]  /*9960*/  ISETP.GT.AND P0, PT, R3, 0xf1, PT ;  /* 0x000000f10300780c */ /* 0x000fc60003f04270 */
[----:B------:R-:W-:Y:S01]  /*9970*/  @P4 STG.E.U16 desc[UR36][R4.64+0x1e0], R144 ;  /* 0x0001e09004004986 */ /* 0x000fe2000c101524 */
[C---:B------:R-:W-:Y:S02]  /*9980*/  ISETP.GT.AND P4, PT, R0.reuse, RZ, P0 ;  /* 0x000000ff0000720c */ /* 0x040fe40000784270 */
[----:B------:R-:W-:-:S11]  /*9990*/  ISETP.GT.AND P0, PT, R0, 0x8, P0 ;  /* 0x000000080000780c */ /* 0x000fd60000704270 */
[----:B------:R-:W-:Y:S01]  /*99a0*/  @P4 STG.E.U16 desc[UR36][R4.64+0x1e2], R145 ;  /* 0x0001e29104004986 */ /* 0x000fe2000c101524 */
[C---:B------:R-:W-:Y:S02]  /*99b0*/  ISETP.GT.AND P4, PT, R0.reuse, RZ, P2 ;  /* 0x000000ff0000720c */ /* 0x040fe40001784270 */
[C---:B------:R-:W-:Y:S01]  /*99c0*/  ISETP.GT.AND P2, PT, R0.reuse, 0x8, P2 ;  /* 0x000000080000780c */ /* 0x040fe20001744270 */
[----:B------:R-:W-:Y:S01]  /*99d0*/  @P3 STG.E.U16 desc[UR36][R6.64+0x1e0], R146 ;  /* 0x0001e09206003986 */ /* 0x000fe2000c101524 */
[C---:B------:R-:W-:Y:S02]  /*99e0*/  ISETP.GT.AND P3, PT, R0.reuse, RZ, P1 ;  /* 0x000000ff0000720c */ /* 0x040fe40000f64270 */
[----:B------:R-:W-:Y:S01]  /*99f0*/  ISETP.GT.AND P1, PT, R0, 0x8, P1 ;  /* 0x000000080000780c */ /* 0x000fe20000f24270 */
[----:B------:R-:W-:Y:S06]  /*9a00*/  @P0 STG.E.U16 desc[UR36][R6.64+0x1e2], R147 ;  /* 0x0001e29306000986 */ /* 0x000fec000c101524 */
[----:B------:R-:W-:Y:S04]  /*9a10*/  @P4 STG.E.U16 desc[UR36][R4.64+0x1f0], R148 ;  /* 0x0001f09404004986 */ /* 0x000fe8000c101524 */
[----:B------:R0:W-:Y:S02]  /*9a20*/  @P3 STG.E.U16 desc[UR36][R4.64+0x1f2], R149 ;  /* 0x0001f29504003986 */ /* 0x0001e4000c101524 */
[----:B0-----:R-:W-:-:S02]  /*9a30*/  @P2 IMAD.MOV.U32 R4, RZ, RZ, R6 ;  /* 0x000000ffff042224 */ /* 0x001fc400078e0006 */
[----:B------:R-:W-:-:S05]  /*9a40*/  @P2 IMAD.MOV.U32 R5, RZ, RZ, R7 ;  /* 0x000000ffff052224 */ /* 0x000fca00078e0007 */
[----:B------:R0:W-:Y:S04]  /*9a50*/  @P2 STG.E.U16 desc[UR36][R4.64+0x1f0], R150 ;  /* 0x0001f09604002986 */ /* 0x0001e8000c101524 */
[----:B------:R0:W-:Y:S02]  /*9a60*/  @P1 STG.E.U16 desc[UR36][R6.64+0x1f2], R151 ;  /* 0x0001f29706001986 */ /* 0x0001e4000c101524 */
.L_x_289:
[----:B------:R-:W-:Y:S05]  /*9a70*/  BSYNC B0 ;  /* 0x0000000000007941 */ /* 0x000fea0003800000 */
.L_x_35:
[----:B------:R-:W-:Y:S01]  /*9a80*/  ULDC UR4, c[0x0][0xc] ;  /* 0x0000030000047ab9 */ /* 0x000fe20000000800 */
[----:B------:R-:W-:Y:S01]  /*9a90*/  ULDC UR5, c[0x0][0x10] ;  /* 0x0000040000057ab9 */ /* 0x000fe20000000800 */
[----:B0-----:R-:W0:Y:S01]  /*9aa0*/  LDC R3, c[0x0][0x14] ;  /* 0x00000500ff037b82 */ /* 0x001e220000000800 */
[----:B------:R-:W-:Y:S01]  /*9ab0*/  UIMAD.WIDE.U32 UR4, UR4, UR5, URZ ;  /* 0x00000005040472a5 */ /* 0x000fe2000f8e003f */
[----:B------:R-:W-:Y:S01]  /*9ac0*/  PRMT R0, RZ, 0x7610, R0 ;  /* 0x00007610ff007816 */ /* 0x000fe20000000000 */
[----:B----45:R-:W-:Y:S02]  /*9ad0*/  IMAD.MOV.U32 R152, RZ, RZ, -0x1 ;  /* 0xffffffffff987424 */ /* 0x030fe400078e00ff */
[----:B------:R-:W-:Y:S02]  /*9ae0*/  IMAD.MOV.U32 R23, RZ, RZ, -0x1 ;  /* 0xffffffffff177424 */ /* 0x000fe400078e00ff */
[----:B0-----:R-:W-:-:S04]  /*9af0*/  IMAD.WIDE.U32 R16, R3, UR4, R16 ;  /* 0x0000000403107c25 */ /* 0x001fc8000f8e0010 */
[----:B------:R-:W-:Y:S01]  /*9b00*/  IMAD R3, R3, UR5, RZ ;  /* 0x0000000503037c24 */ /* 0x000fe2000f8e02ff */
[----:B------:R-:W-:Y:S02]  /*9b10*/  ULDC.64 UR4, c[0x0][0x650] ;  /* 0x0001940000047ab9 */ /* 0x000fe40000000a00 */
[----:B------:R-:W-:Y:S01]  /*9b20*/  ISETP.GE.U32.AND P0, PT, R16, UR4, PT ;  /* 0x0000000410007c0c */ /* 0x000fe2000bf06070 */
[----:B------:R-:W-:-:S05]  /*9b30*/  IMAD.IADD R17, R17, 0x1, R3 ;  /* 0x0000000111117824 */ /* 0x000fca00078e0203 */
[----:B------:R-:W-:-:S13]  /*9b40*/  ISETP.GE.U32.AND.EX P0, PT, R17, UR5, PT, P0 ;  /* 0x0000000511007c0c */ /* 0x000fda000bf06100 */
[----:B------:R-:W-:Y:S05]  /*9b50*/  @P0 BRA `(.L_x_290) ;  /* 0x0000000400640947 */ /* 0x000fea0003800000 */
[----:B------:R-:W0:Y:S01]  /*9b60*/  S2R R12, SR_CTAID.X ;  /* 0x00000000000c7919 */ /* 0x000e220000002500 */
[----:B------:R-:W4:Y:S01]  /*9b70*/  LDC.64 R10, c[0x0][0x628] ;  /* 0x00018a00ff0a7b82 */ /* 0x000f220000000a00 */
[----:B------:R-:W-:Y:S01]  /*9b80*/  ULDC UR4, c[0x0][0x150] ;  /* 0x0000540000047ab9 */ /* 0x000fe20000000800 */
[----:B-123--:R-:W-:Y:S01]  /*9b90*/  IMAD.MOV.U32 R8, RZ, RZ, R16 ;  /* 0x000000ffff087224 */ /* 0x00efe200078e0010 */
[----:B------:R-:W1:Y:S01]  /*9ba0*/  S2R R24, SR_CTAID.Y ;  /* 0x0000000000187919 */ /* 0x000e620000002600 */
[----:B------:R-:W-:-:S04]  /*9bb0*/  IMAD.MOV.U32 R9, RZ, RZ, R17 ;  /* 0x000000ffff097224 */ /* 0x000fc800078e0011 */
[----:B------:R-:W2:Y:S08]  /*9bc0*/  LDC R21, c[0x0][0x144] ;  /* 0x00005100ff157b82 */ /* 0x000eb00000000800 */
[----:B------:R-:W3:Y:S08]  /*9bd0*/  LDC R0, c[0x0][0x630] ;  /* 0x00018c00ff007b82 */ /* 0x000ef00000000800 */
[----:B------:R-:W1:Y:S01]  /*9be0*/  LDC.64 R14, c[0x0][0x620] ;  /* 0x00018800ff0e7b82 */ /* 0x000e620000000a00 */
[----:B----4-:R-:W-:-:S04]  /*9bf0*/  ISETP.NE.U32.AND P0, PT, R10, RZ, PT ;  /* 0x000000ff0a00720c */ /* 0x010fc80003f05070 */
[----:B------:R-:W-:Y:S02]  /*9c00*/  ISETP.NE.AND.EX P0, PT, R11, RZ, PT, P0 ;  /* 0x000000ff0b00720c */ /* 0x000fe40003f05300 */
[----:B0-----:R-:W-:-:S05]  /*9c10*/  I2FP.F32.U32 R3, R12 ;  /* 0x0000000c00037245 */ /* 0x001fca0000201000 */
[----:B------:R-:W-:-:S04]  /*9c20*/  FMUL R3, R3, UR4 ;  /* 0x0000000403037c20 */ /* 0x000fc80008400000 */
[----:B------:R0:W4:Y:S02]  /*9c30*/  F2I.U32.TRUNC.NTZ R20, R3 ;  /* 0x0000000300147305 */ /* 0x000124000020f000 */
[----:B--23--:R-:W-:Y:S05]  /*9c40*/  @!P0 BRA `(.L_x_291) ;  /* 0x0000000000288947 */ /* 0x00cfea0003800000 */
[----:B0-----:R-:W0:Y:S02]  /*9c50*/  LDC R3, c[0x0][0x634] ;  /* 0x00018d00ff037b82 */ /* 0x001e240000000800 */
        /* <DEDUP_REMOVED lines=9> */
.L_x_291:
[----:B------:R-:W2:Y:S01]  /*9cf0*/  LDC.64 R30, c[0x0][0x640] ;  /* 0x00019000ff1e7b82 */ /* 0x000ea20000000a00 */
[-CC-:B------:R-:W-:Y:S01]  /*9d00*/  SHF.R.U64 R23, R8, R0.reuse, R9.reuse ;  /* 0x0000000008177219 */ /* 0x180fe20000001209 */
[----:B----4-:R-:W-:Y:S01]  /*9d10*/  IMAD.MOV R20, RZ, RZ, -R20 ;  /* 0x000000ffff147224 */ /* 0x010fe200078e0a14 */
[----:B------:R-:W-:Y:S01]  /*9d20*/  SHF.R.U32.HI R0, RZ, R0, R9 ;  /* 0x00000000ff007219 */ /* 0x000fe20000011609 */
[----:B------:R-:W-:Y:S01]  /*9d30*/  ULDC UR4, c[0x0][0x154] ;  /* 0x0000550000047ab9 */ /* 0x000fe20000000800 */
[----:B0-----:R-:W-:Y:S01]  /*9d40*/  IADD3 R3, P0, RZ, -R23, RZ ;  /* 0x80000017ff037210 */ /* 0x001fe20007f1e0ff */
[----:B------:R-:W-:Y:S02]  /*9d50*/  IMAD R26, R21, R20, R12 ;  /* 0x00000014151a7224 */ /* 0x000fe400078e020c */
[----:B------:R-:W0:Y:S01]  /*9d60*/  LDC R6, c[0x0][0x618] ;  /* 0x00018600ff067b82 */ /* 0x000e220000000800 */
[----:B------:R-:W-:Y:S02]  /*9d70*/  IMAD.MOV.U32 R7, RZ, RZ, 0x1 ;  /* 0x00000001ff077424 */ /* 0x000fe400078e00ff */
[----:B------:R-:W-:-:S04]  /*9d80*/  IMAD.X R5, RZ, RZ, ~R0, P0 ;  /* 0x000000ffff057224 */ /* 0x000fc800000e0e00 */
[-C--:B-1----:R-:W-:Y:S01]  /*9d90*/  IMAD R0, R5, R14.reuse, RZ ;  /* 0x0000000e05007224 */ /* 0x082fe200078e02ff */
[----:B------:R-:W1:Y:S01]  /*9da0*/  LDC R8, c[0x0][0x608] ;  /* 0x00018200ff087b82 */ /* 0x000e620000000800 */
[----:B------:R-:W-:-:S04]  /*9db0*/  IMAD.WIDE.U32 R4, R3, R14, R16 ;  /* 0x0000000e03047225 */ /* 0x000fc800078e0010 */
[----:B------:R-:W-:Y:S01]  /*9dc0*/  IMAD R3, R3, R15, R0 ;  /* 0x0000000f03037224 */ /* 0x000fe200078e0200 */
[----:B------:R-:W-:Y:S02]  /*9dd0*/  I2FP.F32.U32 R0, R24 ;  /* 0x0000001800007245 */ /* 0x000fe40000201000 */
[----:B------:R-:W3:Y:S01]  /*9de0*/  LDC R28, c[0x0][0x658] ;  /* 0x00019600ff1c7b82 */ /* 0x000ee20000000800 */
[----:B------:R-:W-:Y:S01]  /*9df0*/  IMAD.IADD R3, R5, 0x1, R3 ;  /* 0x0000000105037824 */ /* 0x000fe200078e0203 */
[----:B--2---:R-:W-:Y:S01]  /*9e00*/  ISETP.NE.U32.AND P0, PT, R30, RZ, PT ;  /* 0x000000ff1e00720c */ /* 0x004fe20003f05070 */
[----:B------:R-:W-:Y:S01]  /*9e10*/  FMUL R0, R0, UR4 ;  /* 0x0000000400007c20 */ /* 0x000fe20008400000 */
[----:B------:R-:W-:Y:S02]  /*9e20*/  IMAD.MOV.U32 R5, RZ, RZ, -0x1 ;  /* 0xffffffffff057424 */ /* 0x000fe400078e00ff */
[----:B------:R-:W-:Y:S01]  /*9e30*/  ISETP.NE.AND.EX P0, PT, R31, RZ, PT, P0 ;  /* 0x000000ff1f00720c */ /* 0x000fe20003f05300 */
[----:B------:R2:W4:Y:S01]  /*9e40*/  F2I.U32.TRUNC.NTZ R13, R0 ;  /* 0x00000000000d7305 */ /* 0x000522000020f000 */
[----:B------:R-:W2:Y:S01]  /*9e50*/  LDC R15, c[0x0][0x148] ;  /* 0x00005200ff0f7b82 */ /* 0x000ea20000000800 */
[----:B0-----:R-:W-:-:S02]  /*9e60*/  SHF.R.U64 R12, R4, R6, R3 ;  /* 0x00000006040c7219 */ /* 0x001fc40000001203 */
[----:B------:R-:W-:-:S05]  /*9e70*/  SHF.R.U32.HI R3, RZ, R6, R3 ;  /* 0x00000006ff037219 */ /* 0x000fca0000011603 */
[----:B------:R-:W0:Y:S01]  /*9e80*/  LDC R20, c[0x0][0x600] ;  /* 0x00018000ff147b82 */ /* 0x000e220000000800 */
[-CC-:B-1----:R-:W-:Y:S02]  /*9e90*/  SHF.R.U64 R10, R12, R8.reuse, R3.reuse ;  /* 0x000000080c0a7219 */ /* 0x182fe40000001203 */
[----:B------:R-:W-:-:S05]  /*9ea0*/  SHF.R.U32.HI R3, RZ, R8, R3 ;  /* 0x00000008ff037219 */ /* 0x000fca0000011603 */
[----:B------:R-:W1:Y:S01]  /*9eb0*/  LDC R21, c[0x0][0x648] ;  /* 0x00019200ff157b82 */ /* 0x000e620000000800 */
[-C--:B---3--:R-:W-:Y:S02]  /*9ec0*/  SHF.L.U32 R4, R5, R28.reuse, RZ ;  /* 0x0000001c05047219 */ /* 0x088fe400000006ff */
[-CC-:B------:R-:W-:Y:S02]  /*9ed0*/  SHF.R.U64 R14, R10, R28.reuse, R3.reuse ;  /* 0x0000001c0a0e7219 */ /* 0x180fe40000001203 */
[----:B------:R-:W-:Y:S02]  /*9ee0*/  SHF.R.U32.HI R5, RZ, R28, R3 ;  /* 0x0000001cff057219 */ /* 0x000fe40000011603 */
[----:B------:R-:W-:Y:S01]  /*9ef0*/  LOP3.LUT R153, RZ, R4, RZ, 0x33, !PT ;  /* 0x00000004ff997212 */ /* 0x000fe200078e33ff */
[----:B------:R-:W3:Y:S01]  /*9f00*/  LDC R25, c[0x0][0x638] ;  /* 0x00018e00ff197b82 */ /* 0x000ee20000000800 */
[----:B------:R-:W-:Y:S01]  /*9f10*/  SHF.L.U32 R28, R7, R28, RZ ;  /* 0x0000001c071c7219 */ /* 0x000fe200000006ff */
[----:B------:R-:W-:-:S06]  /*9f20*/  IMAD.MOV.U32 R4, RZ, RZ, R14 ;  /* 0x000000ffff047224 */ /* 0x000fcc00078e000e */
[----:B------:R-:W0:Y:S01]  /*9f30*/  LDC R27, c[0x0][0x610] ;  /* 0x00018400ff1b7b82 */ /* 0x000e220000000800 */
[----:B----4-:R-:W-:Y:S05]  /*9f40*/  @!P0 BRA `(.L_x_292) ;  /* 0x0000000000288947 */ /* 0x010fea0003800000 */
        /* <DEDUP_REMOVED lines=10> */
.L_x_292:
[----:B------:R-:W-:Y:S01]  /*9ff0*/  ISETP.NE.AND P0, PT, R2, 0x1, PT ;  /* 0x000000010200780c */ /* 0x000fe20003f05270 */
[----:B------:R-:W-:Y:S01]  /*a000*/  IMAD.MOV R13, RZ, RZ, -R13 ;  /* 0x000000ffff0d7224 */ /* 0x000fe200078e0a0d */
[----:B-12---:R-:W-:Y:S01]  /*a010*/  SHF.R.U64 R0, R4, R21, R5 ;  /* 0x0000001504007219 */ /* 0x006fe20000001205 */
[----:B0-----:R-:W-:Y:S01]  /*a020*/  VIADD R5, R20, 0xffffffff ;  /* 0xffffffff14057836 */ /* 0x001fe20000000000 */
[----:B------:R-:W-:-:S03]  /*a030*/  LOP3.LUT R153, R10, R153, RZ, 0xc0, !PT ;  /* 0x000000990a997212 */ /* 0x000fc600078ec0ff */
[----:B------:R-:W-:Y:S01]  /*a040*/  IMAD.MOV R3, RZ, RZ, -R0 ;  /* 0x000000ffff037224 */ /* 0x000fe200078e0a00 */
[----:B------:R-:W-:Y:S01]  /*a050*/  LOP3.LUT R5, R12, R5, RZ, 0xc0, !PT ;  /* 0x000000050c057212 */ /* 0x000fe200078ec0ff */
[----:B------:R-:W-:Y:S02]  /*a060*/  IMAD R153, R28, R0, R153 ;  /* 0x000000001c997224 */ /* 0x000fe400078e0299 */
[----:B---3--:R-:W-:Y:S02]  /*a070*/  IMAD R0, R3, R25, R14 ;  /* 0x0000001903007224 */ /* 0x008fe400078e020e */
[----:B------:R-:W-:Y:S02]  /*a080*/  @P0 IMAD R26, R15, R13, R24 ;  /* 0x0000000d0f1a0224 */ /* 0x000fe400078e0218 */
[----:B------:R-:W-:Y:S02]  /*a090*/  IMAD R4, R0, R20, R5 ;  /* 0x0000001400047224 */ /* 0x000fe400078e0205 */
[----:B------:R-:W-:-:S02]  /*a0a0*/  IMAD R153, R153, R27, R26 ;  /* 0x0000001b99997224 */ /* 0x000fc400078e021a */
[----:B------:R-:W-:-:S03]  /*a0b0*/  IMAD.MOV.U32 R3, RZ, RZ, 0x1 ;  /* 0x00000001ff037424 */ /* 0x000fc600078e00ff */
[----:B------:R-:W-:Y:S02]  /*a0c0*/  SEL R152, R4, R153, !P0 ;  /* 0x0000009904987207 */ /* 0x000fe40004000000 */
[----:B------:R-:W-:Y:S02]  /*a0d0*/  PRMT R0, R3, 0x7610, R0 ;  /* 0x0000761003007816 */ /* 0x000fe40000000000 */
[----:B------:R-:W-:-:S07]  /*a0e0*/  SEL R153, R153, R4, !P0 ;  /* 0x0000000499997207 */ /* 0x000fce0004000000 */
.L_x_290:
[----:B------:R-:W-:-:S13]  /*a0f0*/  LOP3.LUT P0, RZ, R0, 0xff, RZ, 0xc0, !PT ;  /* 0x000000ff00ff7812 */ /* 0x000fda000780c0ff */
[----:B------:R-:W-:Y:S05]  /*a100*/  @P0 BRA `(.L_x_293) ;  /* 0xffffff7000540947 */ /* 0x000fea000383ffff */
[----:B------:R-:W-:Y:S05]  /*a110*/  EXIT ;  /* 0x000000000000794d */ /* 0x000fea0003800000 */
.L_x_8:
[----:B0-----:R-:W-:Y:S01]  /*a120*/  ULDC.64 UR4, c[0x0][0x650] ;  /* 0x0001940000047ab9 */ /* 0x001fe20000000a00 */
        /* <DEDUP_REMOVED lines=25> */
.L_x_295:
[----:B------:R-:W0:Y:S01]  /*a2c0*/  LDC.64 R28, c[0x0][0x640] ;  /* 0x00019000ff1c7b82 */ /* 0x000e220000000a00 */
[-CC-:B------:R-:W-:Y:S01]  /*a2d0*/  SHF.R.U64 R22, R12, R6.reuse, R13.reuse ;  /* 0x000000060c167219 */ /* 0x180fe2000000120d */
[----:B------:R-:W-:Y:S01]  /*a2e0*/  IMAD.MOV.U32 R30, RZ, RZ, 0x1 ;  /* 0x00000001ff1e7424 */ /* 0x000fe200078e00ff */
[----:B------:R-:W-:Y:S02]  /*a2f0*/  SHF.R.U32.HI R6, RZ, R6, R13 ;  /* 0x00000006ff067219 */ /* 0x000fe4000001160d */
        /* <DEDUP_REMOVED lines=8> */
[----:B------:R-:W-:Y:S01]  /*a380*/  IMAD.IADD R9, R9, 0x1, R11 ;  /* 0x0000000109097824 */ /* 0x000fe200078e020b */
[----:B0-----:R-:W-:-:S04]  /*a390*/  ISETP.NE.U32.AND P0, PT, R28, RZ, PT ;  /* 0x000000ff1c00720c */ /* 0x001fc80003f05070 */
[----:B------:R-:W-:Y:S02]  /*a3a0*/  ISETP.NE.AND.EX P0, PT, R29, RZ, PT, P0 ;  /* 0x000000ff1d00720c */ /* 0x000fe40003f05300 */
[----:B------:R-:W0:Y:S01]  /*a3b0*/  LDC R20, c[0x0][0x600] ;  /* 0x00018000ff147b82 */ /* 0x000e220000000800 */
[-CC-:B-1----:R-:W-:Y:S01]  /*a3c0*/  SHF.R.U64 R14, R8, R10.reuse, R9.reuse ;  /* 0x0000000a080e7219 */ /* 0x182fe20000001209 */
[----:B------:R-:W-:Y:S01]  /*a3d0*/  IMAD.MOV.U32 R8, RZ, RZ, -0x1 ;  /* 0xffffffffff087424 */ /* 0x000fe200078e00ff */
[----:B------:R-:W-:-:S05]  /*a3e0*/  SHF.R.U32.HI R9, RZ, R10, R9 ;  /* 0x0000000aff097219 */ /* 0x000fca0000011609 */
[----:B------:R-:W1:Y:S01]  /*a3f0*/  LDC R24, c[0x0][0x648] ;  /* 0x00019200ff187b82 */ /* 0x000e620000000800 */
[-CC-:B--2---:R-:W-:Y:S02]  /*a400*/  SHF.R.U64 R23, R14, R12.reuse, R9.reuse ;  /* 0x0000000c0e177219 */ /* 0x184fe40000001209 */
[----:B------:R-:W-:-:S05]  /*a410*/  SHF.R.U32.HI R6, RZ, R12, R9 ;  /* 0x0000000cff067219 */ /* 0x000fca0000011609 */
[----:B------:R-:W2:Y:S01]  /*a420*/  LDC R26, c[0x0][0x638] ;  /* 0x00018e00ff1a7b82 */ /* 0x000ea20000000800 */
[-C--:B---3--:R-:W-:Y:S02]  /*a430*/  SHF.L.U32 R8, R8, R27.reuse, RZ ;  /* 0x0000001b08087219 */ /* 0x088fe400000006ff */
[-CC-:B------:R-:W-:Y:S02]  /*a440*/  SHF.R.U64 R25, R23, R27.reuse, R6.reuse ;  /* 0x0000001b17197219 */ /* 0x180fe40000001206 */
[----:B------:R-:W-:Y:S02]  /*a450*/  LOP3.LUT R32, RZ, R8, RZ, 0x33, !PT ;  /* 0x00000008ff207212 */ /* 0x000fe400078e33ff */
[----:B------:R-:W-:Y:S01]  /*a460*/  SHF.R.U32.HI R9, RZ, R27, R6 ;  /* 0x0000001bff097219 */ /* 0x000fe20000011606 */
[----:B------:R-:W3:Y:S01]  /*a470*/  LDC R31, c[0x0][0x610] ;  /* 0x00018400ff1f7b82 */ /* 0x000ee20000000800 */
[----:B------:R-:W-:Y:S01]  /*a480*/  IMAD.MOV.U32 R8, RZ, RZ, R25 ;  /* 0x000000ffff087224 */ /* 0x000fe200078e0019 */
[----:B------:R-:W-:Y:S06]  /*a490*/  @!P0 BRA `(.L_x_296) ;  /* 0x0000000000288947 */ /* 0x000fec0003800000 */
        /* <DEDUP_REMOVED lines=10> */
.L_x_296:
[----:B------:R-:W-:Y:S02]  /*a540*/  ISETP.NE.AND P0, PT, R2, 0x1, PT ;  /* 0x000000010200780c */ /* 0x000fe40003f05270 */
[----:B-1----:R-:W-:Y:S01]  /*a550*/  SHF.R.U64 R6, R8, R24, R9 ;  /* 0x0000001808067219 */ /* 0x002fe20000001209 */
[----:B0-----:R-:W-:Y:S01]  /*a560*/  VIADD R9, R20, 0xffffffff ;  /* 0xffffffff14097836 */ /* 0x001fe20000000000 */
[----:B------:R-:W-:Y:S02]  /*a570*/  SHF.L.U32 R30, R30, R27, RZ ;  /* 0x0000001b1e1e7219 */ /* 0x000fe400000006ff */
[----:B------:R-:W-:Y:S01]  /*a580*/  LOP3.LUT R5, R23, R32, RZ, 0xc0, !PT ;  /* 0x0000002017057212 */ /* 0x000fe200078ec0ff */
[----:B------:R-:W-:-:S04]  /*a590*/  IMAD.MOV R8, RZ, RZ, -R6 ;  /* 0x000000ffff087224 */ /* 0x000fc800078e0a06 */
[----:B------:R-:W-:Y:S01]  /*a5a0*/  IMAD R6, R30, R6, R5 ;  /* 0x000000061e067224 */ /* 0x000fe200078e0205 */
[----:B------:R-:W-:Y:S01]  /*a5b0*/  LOP3.LUT R5, R14, R9, RZ, 0xc0, !PT ;  /* 0x000000090e057212 */ /* 0x000fe200078ec0ff */
[----:B------:R-:W-:Y:S02]  /*a5c0*/  @P0 IMAD R3, R7, R21, R4 ;  /* 0x0000001507030224 */ /* 0x000fe400078e0204 */
[----:B--2---:R-:W-:Y:S02]  /*a5d0*/  IMAD R4, R8, R26, R25 ;  /* 0x0000001a08047224 */ /* 0x004fe400078e0219 */
[----:B---3--:R-:W-:Y:S02]  /*a5e0*/  IMAD R3, R6, R31, R3 ;  /* 0x0000001f06037224 */ /* 0x008fe400078e0203 */
[----:B------:R-:W-:Y:S02]  /*a5f0*/  IMAD R4, R4, R20, R5 ;  /* 0x0000001404047224 */ /* 0x000fe400078e0205 */
[----:B------:R-:W-:-:S02]  /*a600*/  IMAD.MOV.U32 R8, RZ, RZ, 0x1 ;  /* 0x00000001ff087424 */ /* 0x000fc400078e00ff */
[----:B------:R-:W-:Y:S01]  /*a610*/  IMAD.MOV.U32 R6, RZ, RZ, R22 ;  /* 0x000000ffff067224 */ /* 0x000fe200078e0016 */
[----:B------:R-:W-:Y:S02]  /*a620*/  SEL R13, R4, R3, !P0 ;  /* 0x00000003040d7207 */ /* 0x000fe40004000000 */
[----:B------:R-:W-:-:S07]  /*a630*/  SEL R20, R3, R4, !P0 ;  /* 0x0000000403147207 */ /* 0x000fce0004000000 */
.L_x_294:
[----:B------:R-:W-:-:S08]  /*a640*/  NOP ;  /* 0x0000000000007918 */ /* 0x000fd00000000000 */
[----:B------:R-:W0:-:S00]  /*a650*/  USETMAXREG.DEALLOC.CTAPOOL 0x28 ;  /* 0x00000028000079c8 */ /* 0x000e0000080e0500 */
[----:B0-----:R-:W-:-:S13]  /*a660*/  ISETP.NE.AND P0, PT, R0, RZ, PT ;  /* 0x000000ff0000720c */ /* 0x001fda0003f05270 */
[----:B------:R-:W-:Y:S05]  /*a670*/  @P0 EXIT ;  /* 0x000000000000094d */ /* 0x000fea0003800000 */
[----:B------:R-:W-:Y:S01]  /*a680*/  LOP3.LUT P0, RZ, R8, 0xff, RZ, 0xc0, !PT ;  /* 0x000000ff08ff7812 */ /* 0x000fe2000780c0ff */
[----:B------:R-:W-:Y:S02]  /*a690*/  IMAD.MOV.U32 R0, RZ, RZ, 0x1 ;  /* 0x00000001ff007424 */ /* 0x000fe400078e00ff */
[----:B------:R-:W-:-:S10]  /*a6a0*/  IMAD.MOV.U32 R3, RZ, RZ, RZ ;  /* 0x000000ffff037224 */ /* 0x000fd400078e00ff */
[----:B------:R-:W-:Y:S05]  /*a6b0*/  @!P0 BRA `(.L_x_297) ;  /* 0x0000000c00408947 */ /* 0x000fea0003800000 */
[----:B------:R-:W0:Y:S01]  /*a6c0*/  LDC R0, c[0x0][0x28c] ;  /* 0x0000a300ff007b82 */ /* 0x000e220000000800 */
[----:B------:R-:W-:Y:S01]  /*a6d0*/  ULDC UR5, c[0x0][0x658] ;  /* 0x0001960000057ab9 */ /* 0x000fe20000000800 */
[----:B------:R-:W-:Y:S01]  /*a6e0*/  UMOV UR7, 0xffffffff ;  /* 0xffffffff00077882 */ /* 0x000fe20000000000 */
[----:B------:R-:W-:Y:S01]  /*a6f0*/  ULDC UR6, c[0x0][0xc] ;  /* 0x0000030000067ab9 */ /* 0x000fe20000000800 */
[----:B------:R-:W-:Y:S01]  /*a700*/  USHF.L.U32 UR8, UR7, UR5, URZ ;  /* 0x0000000507087299 */ /* 0x000fe2000800063f */
[----:B------:R-:W-:Y:S01]  /*a710*/  BSSY B0, `(.L_x_297) ;  /* 0x00000ca000007945 */ /* 0x000fe20003800000 */
[----:B------:R-:W-:Y:S01]  /*a720*/  UMOV UR9, 0x1 ;  /* 0x0000000100097882 */ /* 0x000fe20000000000 */
[----:B------:R-:W-:Y:S01]  /*a730*/  ULDC UR7, c[0x0][0x10] ;  /* 0x0000040000077ab9 */ /* 0x000fe20000000800 */
[----:B------:R-:W1:Y:S01]  /*a740*/  S2UR UR10, SR_CgaCtaId ;  /* 0x00000000000a79c3 */ /* 0x000e620000008800 */
[----:B------:R-:W-:Y:S01]  /*a750*/  UIMAD.WIDE.U32 UR6, UR6, UR7, URZ ;  /* 0x00000007060672a5 */ /* 0x000fe2000f8e003f */
[----:B------:R-:W-:Y:S01]  /*a760*/  IMAD.MOV.U32 R9, RZ, RZ, 0x1 ;  /* 0x00000001ff097424 */ /* 0x000fe200078e00ff */
[----:B------:R-:W-:Y:S01]  /*a770*/  USHF.L.U32 UR18, UR9, UR5, URZ ;  /* 0x0000000509127299 */ /* 0x000fe2000800063f */
[----:B------:R-:W-:Y:S01]  /*a780*/  LOP3.LUT R8, R19, 0x2, RZ, 0xfc, !PT ;  /* 0x0000000213087812 */ /* 0x000fe200078efcff */
[----:B------:R-:W-:Y:S01]  /*a790*/  ULDC UR4, c[0x0][0x600] ;  /* 0x0001800000047ab9 */ /* 0x000fe20000000800 */
[----:B------:R-:W-:Y:S01]  /*a7a0*/  ULDC UR5, c[0x0][0x14] ;  /* 0x0000050000057ab9 */ /* 0x000fe20000000800 */
[----:B------:R-:W-:-:S02]  /*a7b0*/  UIADD3 UR4, UR4, -0x1, URZ ;  /* 0xffffffff04047890 */ /* 0x000fc4000fffe03f */
[----:B------:R-:W-:Y:S02]  /*a7c0*/  UIMAD.WIDE.U32 UR22, UR6, UR5, URZ ;  /* 0x00000005061672a5 */ /* 0x000fe4000f8e003f */
[----:B------:R-:W-:Y:S02]  /*a7d0*/  UIMAD UR13, UR7, UR5, URZ ;  /* 0x00000005070d72a4 */ /* 0x000fe4000f8e023f */
[----:B------:R-:W-:Y:S02]  /*a7e0*/  ULOP3.LUT UR17, URZ, UR8, URZ, 0x33, !UPT ;  /* 0x000000083f117292 */ /* 0x000fe4000f8e333f */
[----:B------:R-:W-:Y:S01]  /*a7f0*/  UIADD3 UR13, UR23, UR13, URZ ;  /* 0x0000000d170d7290 */ /* 0x000fe2000fffe03f */
[----:B0-----:R-:W-:Y:S01]  /*a800*/  VIADD R0, R0, 0x1f ;  /* 0x0000001f00007836 */ /* 0x001fe20000000000 */
[----:B------:R-:W-:-:S04]  /*a810*/  ULDC.64 UR24, c[0x0][0x198] ;  /* 0x0000660000187ab9 */ /* 0x000fc80000000a00 */
[----:B------:R-:W-:Y:S01]  /*a820*/  SHF.R.S32.HI R3, RZ, 0x1f, R0 ;  /* 0x0000001fff037819 */ /* 0x000fe20000011400 */
[----:B-1----:R-:W-:-:S03]  /*a830*/  IMAD.U32 R11, RZ, RZ, UR10 ;  /* 0x0000000aff0b7e24 */ /* 0x002fc6000f8e00ff */
[----:B------:R-:W-:Y:S01]  /*a840*/  LEA.HI R3, R3, R0, RZ, 0x5 ;  /* 0x0000000003037211 */ /* 0x000fe200078f28ff */
[----:B------:R-:W-:-:S03]  /*a850*/  IMAD.MOV.U32 R0, RZ, RZ, 0x1 ;  /* 0x00000001ff007424 */ /* 0x000fc600078e00ff */
[----:B------:R-:W-:Y:S01]  /*a860*/  SHF.R.S32.HI R10, RZ, 0x5, R3 ;  /* 0x00000005ff0a7819 */ /* 0x000fe20000011403 */
[----:B------:R-:W-:-:S04]  /*a870*/  IMAD.MOV.U32 R3, RZ, RZ, RZ ;  /* 0x000000ffff037224 */ /* 0x000fc800078e00ff */
[----:B------:R-:W-:-:S07]  /*a880*/  VIADD R12, R10, 0x1 ;  /* 0x000000010a0c7836 */ /* 0x000fce0000000000 */
.L_x_308:
[----:B------:R-:W-:-:S03]  /*a890*/  UMOV UR5, 0xffffffff ;  /* 0xffffffff00057882 */ /* 0x000fc60000000000 */
[----:B------:R-:W-:Y:S05]  /*a8a0*/  BRA.DIV UR5, `(.L_x_298) ;  /* 0x0000001205607947 */ /* 0x000fea000b800000 */
[----:B------:R-:W-:-:S13]  /*a8b0*/  ELECT P6, URZ, PT ;  /* 0x00000000003f782f */ /* 0x000fda00038c0000 */
.L_x_324:
[----:B------:R-:W0:Y:S01]  /*a8c0*/  LDC R4, c[0x0][0x28c] ;  /* 0x0000a300ff047b82 */ /* 0x000e220000000800 */
[----:B------:R-:W-:Y:S01]  /*a8d0*/  BSSY B1, `(.L_x_299) ;  /* 0x000003b000017945 */ /* 0x000fe20003800000 */
[----:B0-----:R-:W-:-:S13]  /*a8e0*/  ISETP.LT.OR P6, PT, R4, 0x1, !P6 ;  /* 0x000000010400780c */ /* 0x001fda00077c1670 */
[----:B------:R-:W-:Y:S05]  /*a8f0*/  @P6 BRA `(.L_x_300) ;  /* 0x0000000000e06947 */ /* 0x000fea0003800000 */
[----:B------:R-:W-:Y:S02]  /*a900*/  IMAD R20, R20, 0x2, R11 ;  /* 0x0000000214147824 */ /* 0x000fe400078e020b */
[----:B------:R-:W-:Y:S02]  /*a910*/  IMAD.SHL.U32 R21, R13, 0x100, RZ ;  /* 0x000001000d157824 */ /* 0x000fe400078e00ff */
[----:B------:R-:W-:Y:S02]  /*a920*/  IMAD.MOV.U32 R22, RZ, RZ, RZ ;  /* 0x000000ffff167224 */ /* 0x000fe400078e00ff */
[----:B------:R-:W-:Y:S02]  /*a930*/  IMAD.MOV.U32 R4, RZ, RZ, R12 ;  /* 0x000000ffff047224 */ /* 0x000fe400078e000c */
[----:B------:R-:W-:Y:S02]  /*a940*/  IMAD.MOV.U32 R5, RZ, RZ, R0 ;  /* 0x000000ffff057224 */ /* 0x000fe400078e0000 */
[----:B------:R-:W-:-:S02]  /*a950*/  IMAD.MOV.U32 R14, RZ, RZ, R3 ;  /* 0x000000ffff0e7224 */ /* 0x000fc400078e0003 */
[----:B------:R-:W-:-:S07]  /*a960*/  IMAD.SHL.U32 R15, R20, 0x40, RZ ;  /* 0x00000040140f7824 */ /* 0x000fce00078e00ff */
.L_x_303:
[----:B------:R-:W0:Y:S01]  /*a970*/  S2UR UR5, SR_CgaCtaId ;  /* 0x00000000000579c3 */ /* 0x000e220000008800 */
[----:B------:R-:W-:Y:S02]  /*a980*/  MOV R20, 0x400 ;  /* 0x0000040000147802 */ /* 0x000fe40000000f00 */
[----:B------:R-:W-:Y:S02]  /*a990*/  SHF.L.U32 R7, R5, 0x1f, RZ ;  /* 0x0000001f05077819 */ /* 0x000fe400000006ff */
[----:B------:R-:W-:-:S13]  /*a9a0*/  LOP3.LUT P1, RZ, R18, 0x7f, RZ, 0xc0, !PT ;  /* 0x0000007f12ff7812 */ /* 0x000fda000782c0ff */
[----:B------:R-:W1:Y:S01]  /*a9b0*/  @!P1 LDC R13, c[0x0][0x500] ;  /* 0x00014000ff0d9b82 */ /* 0x000e620000000800 */
[----:B0-----:R-:W-:-:S05]  /*a9c0*/  IMAD.U32 R11, RZ, RZ, UR5 ;  /* 0x00000005ff0b7e24 */ /* 0x001fca000f8e00ff */
[----:B------:R-:W-:-:S05]  /*a9d0*/  LEA R23, R11, R20, 0x18 ;  /* 0x000000140b177211 */ /* 0x000fca00078ec0ff */
[----:B------:R-:W-:-:S04]  /*a9e0*/  IMAD R20, R14, 0x8, R23 ;  /* 0x000000080e147824 */ /* 0x000fc800078e0217 */
[----:B------:R-:W0:Y:S02]  /*a9f0*/  SYNCS.PHASECHK.TRANS64.TRYWAIT P0, [R20+URZ+0x48], R7 ;  /* 0x00004807140075a7 */ /* 0x000e24000800017f */
[----:B01----:R-:W-:Y:S05]  /*aa00*/  @!P0 BRA `(.L_x_301) ;  /* 0x0000001000288947 */ /* 0x003fea0003800000 */
.L_x_325:
[----:B0-----:R-:W-:Y:S01]  /*aa10*/  PRMT R7, R8, 0x9910, RZ ;  /* 0x0000991008077816 */ /* 0x001fe200000000ff */
[----:B------:R0:W-:Y:S03]  /*aa20*/  @!P1 SYNCS.ARRIVE.TRANS64 RZ, [R20+URZ], R13 ;  /* 0x0000000d14ff99a7 */ /* 0x0001e6000800003f */
[----:B------:R-:W-:-:S13]  /*aa30*/  ISETP.NE.AND P0, PT, R7, 0x2, PT ;  /* 0x000000020700780c */ /* 0x000fda0003f05270 */
[----:B0-----:R-:W-:Y:S05]  /*aa40*/  @P0 BRA `(.L_x_302) ;  /* 0x0000000000040947 */ /* 0x001fea0003800000 */
[----:B------:R-:W-:Y:S01]  /*aa50*/  BPT.TRAP 0x1 ;  /* 0x000000040000795c */ /* 0x000fe20000300000 */
.L_x_302:
[----:B------:R-:W-:Y:S01]  /*aa60*/  IMAD R7, R14, 0x2, R11 ;  /* 0x000000020e077824 */ /* 0x000fe200078e020b */
[----:B------:R-:W-:Y:S01]  /*aa70*/  R2UR UR9, R20 ;  /* 0x00000000140972ca */ /* 0x000fe200000e0000 */
[----:B------:R-:W-:Y:S01]  /*aa80*/  VIADD R4, R4, 0xffffffff ;  /* 0xffffffff04047836 */ /* 0x000fe20000000000 */
[----:B------:R-:W-:Y:S01]  /*aa90*/  UIADD3 UR6, UP0, UR24, 0xf0, URZ ;  /* 0x000000f018067890 */ /* 0x000fe2000ff1e03f */
[----:B------:R-:W-:Y:S01]  /*aaa0*/  IMAD.SHL.U32 R7, R7, 0x800, RZ ;  /* 0x0000080007077824 */ /* 0x000fe200078e00ff */
[----:B------:R-:W-:Y:S01]  /*aab0*/  R2UR UR11, R15 ;  /* 0x000000000f0b72ca */ /* 0x000fe200000e0000 */
[----:B------:R-:W-:Y:S01]  /*aac0*/  UIADD3 UR26, UP1, UR24, 0x1f0, URZ ;  /* 0x000001f0181a7890 */ /* 0x000fe2000ff3e03f */
[----:B------:R-:W-:Y:S01]  /*aad0*/  R2UR UR10, R22 ;  /* 0x00000000160a72ca */ /* 0x000fe200000e0000 */
[--C-:B------:R-:W-:Y:S01]  /*aae0*/  IMAD R7, R7, 0x2, R23.reuse ;  /* 0x0000000207077824 */ /* 0x100fe200078e0217 */
[----:B------:R-:W-:Y:S01]  /*aaf0*/  R2UR UR12, R6 ;  /* 0x00000000060c72ca */ /* 0x000fe200000e0000 */
[C---:B------:R-:W-:Y:S01]  /*ab00*/  IMAD R23, R14.reuse, 0x4000, R23 ;  /* 0x000040000e177824 */ /* 0x040fe200078e0217 */
[----:B------:R-:W-:Y:S01]  /*ab10*/  R2UR UR19, R21 ;  /* 0x00000000151372ca */ /* 0x000fe200000e0000 */
[----:B------:R-:W-:Y:S01]  /*ab20*/  UIADD3.X UR7, URZ, UR25, URZ, UP0, !UPT ;  /* 0x000000193f077290 */ /* 0x000fe200087fe43f */
[----:B------:R-:W-:Y:S01]  /*ab30*/  R2UR UR5, R7 ;  /* 0x00000000070572ca */ /* 0x000fe200000e0000 */
[----:B------:R-:W-:Y:S01]  /*ab40*/  VIADD R14, R14, 0x1 ;  /* 0x000000010e0e7836 */ /* 0x000fe20000000000 */
[----:B------:R-:W-:Y:S01]  /*ab50*/  R2UR UR8, R23 ;  /* 0x00000000170872ca */ /* 0x000fe200000e0000 */
[----:B------:R-:W-:Y:S01]  /*ab60*/  UIADD3.X UR27, URZ, UR25, URZ, UP1, !UPT ;  /* 0x000000193f1b7290 */ /* 0x000fe20008ffe43f */
[----:B------:R-:W-:Y:S01]  /*ab70*/  ISETP.GT.AND P1, PT, R4, 0x1, PT ;  /* 0x000000010400780c */ /* 0x000fe20003f24270 */
[----:B------:R-:W-:Y:S01]  /*ab80*/  UMOV UR20, 0x30000 ;  /* 0x0003000000147882 */ /* 0x000fe20000000000 */
[----:B------:R-:W-:Y:S01]  /*ab90*/  UMOV UR14, 0x0 ;  /* 0x00000000000e7882 */ /* 0x000fe20000000000 */
[----:B------:R-:W-:Y:S01]  /*aba0*/  UMOV UR15, 0x10000000 ;  /* 0x10000000000f7882 */ /* 0x000fe20000000000 */
[----:B------:R-:W-:Y:S01]  /*abb0*/  ISETP.NE.AND P0, PT, R14, 0x9, PT ;  /* 0x000000090e00780c */ /* 0x000fe20003f05270 */
[----:B------:R-:W-:-:S03]  /*abc0*/  VIADD R22, R22, 0x20 ;  /* 0x0000002016167836 */ /* 0x000fc60000000000 */
[----:B------:R-:W-:Y:S01]  /*abd0*/  SEL R20, RZ, 0x1, P0 ;  /* 0x00000001ff147807 */ /* 0x000fe20000000000 */
[----:B------:R-:W-:Y:S01]  /*abe0*/  UIADD3 UR5, UR5, 0x180, URZ ;  /* 0x0000018005057890 */ /* 0x000fe2000fffe03f */
[----:B------:R-:W-:Y:S01]  /*abf0*/  SEL R14, R14, RZ, P0 ;  /* 0x000000ff0e0e7207 */ /* 0x000fe20000000000 */
[----:B------:R-:W-:Y:S01]  /*ac00*/  UIADD3 UR16, UR8, 0x12180, URZ ;  /* 0x0001218008107890 */ /* 0x000fe2000fffe03f */
[----:B------:R-:W-:-:S04]  /*ac10*/  LOP3.LUT R5, R5, R20, RZ, 0x3c, !PT ;  /* 0x0000001405057212 */ /* 0x000fc800078e3cff */
[----:B------:R-:W-:Y:S02]  /*ac20*/  UMOV UR8, UR5 ;  /* 0x0000000500087c82 */ /* 0x000fe40008000000 */
[----:B------:R0:W-:Y:S02]  /*ac30*/  UTMALDG.3D.MULTICAST [UR8], [UR6], UR20, desc[UR14] ;  /* 0x00000e08060073b4 */ /* 0x0001e40008011814 */
[----:B0-----:R-:W-:Y:S01]  /*ac40*/  UMOV UR8, UR16 ;  /* 0x0000001000087c82 */ /* 0x001fe20008000000 */
[----:B------:R-:W-:Y:S02]  /*ac50*/  UMOV UR11, UR19 ;  /* 0x00000013000b7c82 */ /* 0x000fe40008000000 */
[----:B------:R0:W-:Y:S02]  /*ac60*/  UTMALDG.3D [UR8], [UR26], desc[UR14] ;  /* 0x00000e081a0075b4 */ /* 0x0001e40008011000 */
[----:B0-----:R-:W-:Y:S05]  /*ac70*/  @P1 BRA `(.L_x_303) ;  /* 0xfffffffc003c1947 */ /* 0x001fea000383ffff */
.L_x_300:
[----:B------:R-:W-:Y:S05]  /*ac80*/  BSYNC B1 ;  /* 0x0000000000017941 */ /* 0x000fea0003800000 */
.L_x_299:
[----:B------:R-:W-:Y:S01]  /*ac90*/  LOP3.LUT P1, RZ, R9, 0xff, RZ, 0xc0, !PT ;  /* 0x000000ff09ff7812 */ /* 0x000fe2000782c0ff */
[C---:B------:R-:W-:Y:S01]  /*aca0*/  IMAD.IADD R6, R10.reuse, 0x1, R3 ;  /* 0x000000010a067824 */ /* 0x040fe200078e0203 */
[----:B------:R-:W-:Y:S01]  /*acb0*/  ULDC.64 UR6, c[0x0][0x650] ;  /* 0x0001940000067ab9 */ /* 0x000fe20000000a00 */
[----:B------:R-:W-:Y:S01]  /*acc0*/  ISETP.GE.U32.AND P2, PT, R10, 0x9, PT ;  /* 0x000000090a00780c */ /* 0x000fe20003f46070 */
[----:B------:R-:W-:Y:S01]  /*acd0*/  BSSY B1, `(.L_x_304) ;  /* 0x000006b000017945 */ /* 0x000fe20003800000 */
[----:B------:R-:W-:Y:S01]  /*ace0*/  IMAD.MOV.U32 R20, RZ, RZ, -0x1 ;  /* 0xffffffffff147424 */ /* 0x000fe200078e00ff */
[----:B------:R-:W-:Y:S01]  /*acf0*/  ISETP.GT.U32.AND P0, PT, R6, 0x8, PT ;  /* 0x000000080600780c */ /* 0x000fe20003f04070 */
[----:B------:R-:W-:Y:S01]  /*ad00*/  IMAD.MOV.U32 R13, RZ, RZ, -0x1 ;  /* 0xffffffffff0d7424 */ /* 0x000fe200078e00ff */
[----:B------:R-:W-:Y:S02]  /*ad10*/  PRMT R9, RZ, 0x7610, R9 ;  /* 0x00007610ff097816 */ /* 0x000fe40000000009 */
[----:B------:R-:W-:-:S03]  /*ad20*/  ISETP.LT.U32.AND P0, PT, R10, 0x9, P0 ;  /* 0x000000090a00780c */ /* 0x000fc60000701070 */
[----:B------:R-:W0:Y:S01]  /*ad30*/  @P1 S2R R11, SR_CgaCtaId ;  /* 0x00000000000b1919 */ /* 0x000e220000008800 */
[----:B------:R-:W-:-:S04]  /*ad40*/  @P1 MOV R4, 0x400 ;  /* 0x0000040000041802 */ /* 0x000fc80000000f00 */
[----:B0-----:R-:W-:Y:S01]  /*ad50*/  @P1 LEA R3, R11, R4, 0x18 ;  /* 0x000000040b031211 */ /* 0x001fe200078ec0ff */
[----:B------:R-:W-:-:S03]  /*ad60*/  IMAD.WIDE.U32 R4, R6, 0x38e38e39, RZ ;  /* 0x38e38e3906047825 */ /* 0x000fc600078e00ff */
[----:B------:R0:W-:Y:S01]  /*ad70*/  @P1 SYNCS.ARRIVE.TRANS64.A1T0 RZ, [R3+URZ+0xa8], RZ ;  /* 0x0000a8ff03ff19a7 */ /* 0x0001e2000810003f */
[----:B------:R-:W-:Y:S02]  /*ad80*/  IADD3 R16, P1, R16, UR22, RZ ;  /* 0x0000001610107c10 */ /* 0x000fe4000ff3e0ff */
[----:B------:R-:W-:Y:S02]  /*ad90*/  SHF.R.U32.HI R5, RZ, 0x1, R5 ;  /* 0x00000001ff057819 */ /* 0x000fe40000011605 */
[----:B------:R-:W-:Y:S02]  /*ada0*/  IADD3.X R17, R17, UR13, RZ, P1, !PT ;  /* 0x0000000d11117c10 */ /* 0x000fe40008ffe4ff */
[----:B------:R-:W-:Y:S02]  /*adb0*/  PRMT R4, RZ, 0x7610, R4 ;  /* 0x00007610ff047816 */ /* 0x000fe40000000004 */
[----:B0-----:R-:W-:Y:S02]  /*adc0*/  SEL R3, RZ, 0x1, !P0 ;  /* 0x00000001ff037807 */ /* 0x001fe40004000000 */
[----:B------:R-:W-:-:S02]  /*add0*/  ISETP.GE.U32.AND P0, PT, R16, UR6, PT ;  /* 0x0000000610007c0c */ /* 0x000fc4000bf06070 */
[----:B------:R-:W-:Y:S01]  /*ade0*/  LOP3.LUT R0, R0, R3, RZ, 0x3c, !PT ;  /* 0x0000000300007212 */ /* 0x000fe200078e3cff */
[----:B------:R-:W-:Y:S01]  /*adf0*/  IMAD R3, R5, -0x9, R6 ;  /* 0xfffffff705037824 */ /* 0x000fe200078e0206 */
[----:B------:R-:W-:Y:S01]  /*ae00*/  ISETP.GE.U32.AND.EX P0, PT, R17, UR7, PT, P0 ;  /* 0x0000000711007c0c */ /* 0x000fe2000bf06100 */
[----:B------:R-:W-:Y:S01]  /*ae10*/  IMAD.MOV.U32 R6, RZ, RZ, -0x1 ;  /* 0xffffffffff067424 */ /* 0x000fe200078e00ff */
[----:B------:R-:W-:-:S11]  /*ae20*/  @P2 LOP3.LUT R0, R0, 0x1, R5, 0x78, !PT ;  /* 0x0000000100002812 */ /* 0x000fd600078e7805 */
[----:B------:R-:W-:Y:S05]  /*ae30*/  @P0 BRA `(.L_x_305) ;  /* 0x0000000400500947 */ /* 0x000fea0003800000 */
[----:B------:R-:W0:Y:S01]  /*ae40*/  S2R R15, SR_CTAID.X ;  /* 0x00000000000f7919 */ /* 0x000e220000002500 */
[----:B------:R-:W-:Y:S01]  /*ae50*/  ULDC.64 UR6, c[0x0][0x628] ;  /* 0x00018a0000067ab9 */ /* 0x000fe20000000a00 */
[----:B------:R-:W1:Y:S01]  /*ae60*/  LDC R20, c[0x0][0x144] ;  /* 0x00005100ff147b82 */ /* 0x000e620000000800 */
[----:B------:R-:W-:Y:S01]  /*ae70*/  ISETP.NE.U32.AND P0, PT, RZ, UR6, PT ;  /* 0x00000006ff007c0c */ /* 0x000fe2000bf05070 */
[----:B------:R-:W2:Y:S01]  /*ae80*/  S2R R13, SR_CTAID.Y ;  /* 0x00000000000d7919 */ /* 0x000ea20000002600 */
[----:B------:R-:W-:Y:S01]  /*ae90*/  ULDC UR8, c[0x0][0x630] ;  /* 0x00018c0000087ab9 */ /* 0x000fe20000000800 */
[----:B------:R-:W-:Y:S01]  /*aea0*/  ULDC UR9, c[0x0][0x150] ;  /* 0x0000540000097ab9 */ /* 0x000fe20000000800 */
[----:B------:R-:W-:Y:S01]  /*aeb0*/  ISETP.NE.AND.EX P0, PT, RZ, UR7, PT, P0 ;  /* 0x00000007ff007c0c */ /* 0x000fe2000bf05300 */
[----:B------:R-:W-:Y:S02]  /*aec0*/  IMAD.MOV.U32 R4, RZ, RZ, R16 ;  /* 0x000000ffff047224 */ /* 0x000fe400078e0010 */
[----:B------:R-:W-:Y:S01]  /*aed0*/  IMAD.MOV.U32 R5, RZ, RZ, R17 ;  /* 0x000000ffff057224 */ /* 0x000fe200078e0011 */
[----:B0-----:R-:W-:-:S09]  /*aee0*/  I2FP.F32.U32 R22, R15 ;  /* 0x0000000f00167245 */ /* 0x001fd20000201000 */
[----:B------:R-:W-:Y:S05]  /*aef0*/  @!P0 BRA `(.L_x_306) ;  /* 0x0000000000288947 */ /* 0x000fea0003800000 */
[----:B------:R-:W-:Y:S02]  /*af00*/  ULDC UR5, c[0x0][0x634] ;  /* 0x00018d0000057ab9 */ /* 0x000fe40000000800 */
[----:B------:R-:W-:-:S05]  /*af10*/  IADD3 R5, P0, R16, UR5, RZ ;  /* 0x0000000510057c10 */ /* 0x000fca000ff1e0ff */
[----:B------:R-:W-:-:S04]  /*af20*/  IMAD.X R21, RZ, RZ, R17, P0 ;  /* 0x000000ffff157224 */ /* 0x000fc800000e0611 */
[----:B------:R-:W-:-:S04]  /*af30*/  IMAD.WIDE.U32 R6, R21, UR6, RZ ;  /* 0x0000000615067c25 */ /* 0x000fc8000f8e00ff */
[----:B------:R-:W-:-:S04]  /*af40*/  IMAD.WIDE.U32 R6, P0, R5, UR7, R6 ;  /* 0x0000000705067c25 */ /* 0x000fc8000f800006 */
[----:B------:R-:W-:-:S04]  /*af50*/  IMAD.WIDE.U32 R4, R5, UR6, RZ ;  /* 0x0000000605047c25 */ /* 0x000fc8000f8e00ff */
[----:B------:R-:W-:Y:S01]  /*af60*/  IMAD.MOV.U32 R4, RZ, RZ, R7 ;  /* 0x000000ffff047224 */ /* 0x000fe200078e0007 */
[----:B------:R-:W-:Y:S01]  /*af70*/  IADD3 RZ, P1, R5, R6, RZ ;  /* 0x0000000605ff7210 */ /* 0x000fe20007f3e0ff */
[----:B------:R-:W-:-:S04]  /*af80*/  IMAD.X R5, RZ, RZ, RZ, P0 ;  /* 0x000000ffff057224 */ /* 0x000fc800000e06ff */
[----:B------:R-:W-:-:S08]  /*af90*/  IMAD.WIDE.U32.X R4, R21, UR7, R4, P1 ;  /* 0x0000000715047c25 */ /* 0x000fd000088e0404 */
.L_x_306:
[----:B------:R-:W-:Y:S01]  /*afa0*/  FMUL R22, R22, UR9 ;  /* 0x0000000916167c20 */ /* 0x000fe20008400000 */
[--C-:B------:R-:W-:Y:S01]  /*afb0*/  SHF.R.U64 R14, R4, UR8, R5.reuse ;  /* 0x00000008040e7c19 */ /* 0x100fe20008001205 */
[----:B------:R-:W-:Y:S01]  /*afc0*/  ULDC.64 UR6, c[0x0][0x620] ;  /* 0x0001880000067ab9 */ /* 0x000fe20000000a00 */
[----:B------:R-:W-:Y:S01]  /*afd0*/  SHF.R.U32.HI R4, RZ, UR8, R5 ;  /* 0x00000008ff047c19 */ /* 0x000fe20008011605 */
[----:B------:R-:W-:Y:S01]  /*afe0*/  ULDC.64 UR8, c[0x0][0x640] ;  /* 0x0001900000087ab9 */ /* 0x000fe20000000a00 */
[----:B------:R-:W-:Y:S01]  /*aff0*/  IADD3 R5, P0, RZ, -R14, RZ ;  /* 0x8000000eff057210 */ /* 0x000fe20007f1e0ff */
[----:B------:R-:W0:Y:S01]  /*b000*/  F2I.U32.TRUNC.NTZ R22, R22 ;  /* 0x0000001600167305 */ /* 0x000e22000020f000 */
[----:B------:R-:W-:-:S03]  /*b010*/  ULDC UR5, c[0x0][0x618] ;  /* 0x0001860000057ab9 */ /* 0x000fc60000000800 */
[----:B------:R-:W-:Y:S01]  /*b020*/  IMAD.X R4, RZ, RZ, ~R4, P0 ;  /* 0x000000ffff047224 */ /* 0x000fe200000e0e04 */
[----:B------:R-:W-:-:S03]  /*b030*/  ISETP.NE.U32.AND P0, PT, RZ, UR8, PT ;  /* 0x00000008ff007c0c */ /* 0x000fc6000bf05070 */
[----:B------:R-:W-:Y:S01]  /*b040*/  IMAD R4, R4, UR6, RZ ;  /* 0x0000000604047c24 */ /* 0x000fe2000f8e02ff */
[----:B------:R-:W-:-:S03]  /*b050*/  ISETP.NE.AND.EX P0, PT, RZ, UR9, PT, P0 ;  /* 0x00000009ff007c0c */ /* 0x000fc6000bf05300 */
[C---:B------:R-:W-:Y:S02]  /*b060*/  IMAD R7, R5.reuse, UR7, R4 ;  /* 0x0000000705077c24 */ /* 0x040fe4000f8e0204 */
[----:B------:R-:W-:Y:S01]  /*b070*/  IMAD.WIDE.U32 R4, R5, UR6, R16 ;  /* 0x0000000605047c25 */ /* 0x000fe2000f8e0010 */
[----:B------:R-:W-:-:S03]  /*b080*/  ULDC UR6, c[0x0][0x154] ;  /* 0x0000550000067ab9 */ /* 0x000fc60000000800 */
[----:B0-----:R-:W-:Y:S02]  /*b090*/  IMAD.MOV R6, RZ, RZ, -R22 ;  /* 0x000000ffff067224 */ /* 0x001fe400078e0a16 */
[----:B------:R-:W-:Y:S02]  /*b0a0*/  IMAD.IADD R5, R5, 0x1, R7 ;  /* 0x0000000105057824 */ /* 0x000fe400078e0207 */
[----:B-1----:R-:W-:Y:S01]  /*b0b0*/  IMAD R15, R20, R6, R15 ;  /* 0x00000006140f7224 */ /* 0x002fe200078e020f */
[----:B--2---:R-:W-:Y:S01]  /*b0c0*/  I2FP.F32.U32 R6, R13 ;  /* 0x0000000d00067245 */ /* 0x004fe20000201000 */
[----:B------:R-:W0:Y:S01]  /*b0d0*/  LDC R20, c[0x0][0x148] ;  /* 0x00005200ff147b82 */ /* 0x000e220000000800 */
[--C-:B------:R-:W-:Y:S02]  /*b0e0*/  SHF.R.U64 R21, R4, UR5, R5.reuse ;  /* 0x0000000504157c19 */ /* 0x100fe40008001205 */
[----:B------:R-:W-:Y:S01]  /*b0f0*/  SHF.R.U32.HI R4, RZ, UR5, R5 ;  /* 0x00000005ff047c19 */ /* 0x000fe20008011605 */
[----:B------:R-:W-:Y:S01]  /*b100*/  FMUL R6, R6, UR6 ;  /* 0x0000000606067c20 */ /* 0x000fe20008400000 */
[----:B------:R-:W-:-:S02]  /*b110*/  ULDC UR5, c[0x0][0x608] ;  /* 0x0001820000057ab9 */ /* 0x000fc40000000800 */
[--C-:B------:R-:W-:Y:S01]  /*b120*/  SHF.R.U64 R23, R21, UR5, R4.reuse ;  /* 0x0000000515177c19 */ /* 0x100fe20008001204 */
[----:B------:R1:W2:Y:S01]  /*b130*/  F2I.U32.TRUNC.NTZ R24, R6 ;  /* 0x0000000600187305 */ /* 0x0002a2000020f000 */
[----:B------:R-:W-:Y:S01]  /*b140*/  SHF.R.U32.HI R4, RZ, UR5, R4 ;  /* 0x00000005ff047c19 */ /* 0x000fe20008011604 */
[----:B------:R-:W-:-:S03]  /*b150*/  ULDC UR5, c[0x0][0x658] ;  /* 0x0001960000057ab9 */ /* 0x000fc60000000800 */
[--C-:B------:R-:W-:Y:S02]  /*b160*/  SHF.R.U64 R22, R23, UR5, R4.reuse ;  /* 0x0000000517167c19 */ /* 0x100fe40008001204 */
[----:B------:R-:W-:-:S03]  /*b170*/  SHF.R.U32.HI R25, RZ, UR5, R4 ;  /* 0x00000005ff197c19 */ /* 0x000fc60008011604 */
[----:B------:R-:W-:Y:S02]  /*b180*/  IMAD.MOV.U32 R4, RZ, RZ, R22 ;  /* 0x000000ffff047224 */ /* 0x000fe400078e0016 */
[----:B------:R-:W-:Y:S01]  /*b190*/  IMAD.MOV.U32 R5, RZ, RZ, R25 ;  /* 0x000000ffff057224 */ /* 0x000fe200078e0019 */
[----:B-1----:R-:W-:Y:S06]  /*b1a0*/  @!P0 BRA `(.L_x_307) ;  /* 0x0000000000288947 */ /* 0x002fec0003800000 */
        /* <DEDUP_REMOVED lines=10> */
.L_x_307:
[----:B------:R-:W-:Y:S01]  /*b250*/  ISETP.NE.AND P0, PT, R2, 0x1, PT ;  /* 0x000000010200780c */ /* 0x000fe20003f05270 */
[----:B------:R-:W-:Y:S01]  /*b260*/  ULDC UR5, c[0x0][0x648] ;  /* 0x0001920000057ab9 */ /* 0x000fe20000000800 */
[----:B------:R-:W-:Y:S01]  /*b270*/  LOP3.LUT R23, R23, UR17, RZ, 0xc0, !PT ;  /* 0x0000001117177c12 */ /* 0x000fe2000f8ec0ff */
[----:B--2---:R-:W-:Y:S01]  /*b280*/  IMAD.MOV R24, RZ, RZ, -R24 ;  /* 0x000000ffff187224 */ /* 0x004fe200078e0a18 */
[----:B------:R-:W-:Y:S01]  /*b290*/  SHF.R.U64 R4, R4, UR5, R5 ;  /* 0x0000000504047c19 */ /* 0x000fe20008001205 */
[----:B------:R-:W-:Y:S01]  /*b2a0*/  ULDC UR5, c[0x0][0x638] ;  /* 0x00018e0000057ab9 */ /* 0x000fe20000000800 */
[----:B------:R-:W-:Y:S01]  /*b2b0*/  LOP3.LUT R21, R21, UR4, RZ, 0xc0, !PT ;  /* 0x0000000415157c12 */ /* 0x000fe2000f8ec0ff */
[----:B------:R-:W-:Y:S01]  /*b2c0*/  ULDC UR6, c[0x0][0x610] ;  /* 0x0001840000067ab9 */ /* 0x000fe20000000800 */
[----:B------:R-:W-:Y:S02]  /*b2d0*/  IMAD.MOV.U32 R6, RZ, RZ, R14 ;  /* 0x000000ffff067224 */ /* 0x000fe400078e000e */
[----:B------:R-:W-:-:S02]  /*b2e0*/  IMAD.MOV R5, RZ, RZ, -R4 ;  /* 0x000000ffff057224 */ /* 0x000fc400078e0a04 */
[----:B------:R-:W-:Y:S02]  /*b2f0*/  IMAD R4, R4, UR18, R23 ;  /* 0x0000001204047c24 */ /* 0x000fe4000f8e0217 */
[----:B0-----:R-:W-:Y:S02]  /*b300*/  @P0 IMAD R15, R20, R24, R13 ;  /* 0x00000018140f0224 */ /* 0x001fe400078e020d */
[----:B------:R-:W-:Y:S01]  /*b310*/  IMAD R22, R5, UR5, R22 ;  /* 0x0000000505167c24 */ /* 0x000fe2000f8e0216 */
[----:B------:R-:W-:Y:S01]  /*b320*/  ULDC UR5, c[0x0][0x600] ;  /* 0x0001800000057ab9 */ /* 0x000fe20000000800 */
[----:B------:R-:W-:Y:S02]  /*b330*/  IMAD R15, R4, UR6, R15 ;  /* 0x00000006040f7c24 */ /* 0x000fe4000f8e020f */
[----:B------:R-:W-:Y:S02]  /*b340*/  IMAD R22, R22, UR5, R21 ;  /* 0x0000000516167c24 */ /* 0x000fe4000f8e0215 */
[----:B------:R-:W-:-:S03]  /*b350*/  IMAD.MOV.U32 R4, RZ, RZ, 0x1 ;  /* 0x00000001ff047424 */ /* 0x000fc600078e00ff */
[----:B------:R-:W-:Y:S02]  /*b360*/  SEL R13, R22, R15, !P0 ;  /* 0x0000000f160d7207 */ /* 0x000fe40004000000 */
[----:B------:R-:W-:-:S07]  /*b370*/  SEL R20, R15, R22, !P0 ;  /* 0x000000160f147207 */ /* 0x000fce0004000000 */
.L_x_305:
[----:B------:R-:W-:Y:S05]  /*b380*/  BSYNC B1 ;  /* 0x0000000000017941 */ /* 0x000fea0003800000 */
.L_x_304:
[----:B------:R-:W-:-:S13]  /*b390*/  LOP3.LUT P0, RZ, R4, 0xff, RZ, 0xc0, !PT ;  /* 0x000000ff04ff7812 */ /* 0x000fda000780c0ff */
[----:B------:R-:W-:Y:S05]  /*b3a0*/  @P0 BRA `(.L_x_308) ;  /* 0xfffffff400380947 */ /* 0x000fea000383ffff */
[----:B------:R-:W-:Y:S05]  /*b3b0*/  BSYNC B0 ;  /* 0x0000000000007941 */ /* 0x000fea0003800000 */
.L_x_297:
[----:B------:R-:W-:-:S03]  /*b3c0*/  UMOV UR5, 0xffffffff ;  /* 0xffffffff00057882 */ /* 0x000fc60000000000 */
[----:B------:R-:W-:Y:S05]  /*b3d0*/  BRA.DIV UR5, `(.L_x_309) ;  /* 0x0000000605c87947 */ /* 0x000fea000b800000 */
[----:B------:R-:W-:-:S13]  /*b3e0*/  ELECT P6, URZ, PT ;  /* 0x00000000003f782f */ /* 0x000fda00038c0000 */
.L_x_328:
[----:B------:R-:W-:Y:S04]  /*b3f0*/  BSSY B0, `(.L_x_310) ;  /* 0x0000058000007945 */ /* 0x000fe80003800000 */
[----:B------:R-:W-:Y:S05]  /*b400*/  @!P6 BRA `(.L_x_311) ;  /* 0x000000040058e947 */ /* 0x000fea0003800000 */
[----:B------:R-:W-:-:S04]  /*b410*/  LOP3.LUT R19, R19, 0x2, RZ, 0xfc, !PT ;  /* 0x0000000213137812 */ /* 0x000fc800078efcff */
[----:B------:R-:W-:-:S13]  /*b420*/  ISETP.NE.AND P0, PT, R19, 0x3, PT ;  /* 0x000000031300780c */ /* 0x000fda0003f05270 */
[----:B------:R-:W-:Y:S05]  /*b430*/  @!P0 BRA `(.L_x_312) ;  /* 0x0000000000048947 */ /* 0x000fea0003800000 */
[----:B------:R-:W-:Y:S01]  /*b440*/  BPT.TRAP 0x1 ;  /* 0x000000040000795c */ /* 0x000fe20000300000 */
.L_x_312:
[----:B------:R-:W0:Y:S01]  /*b450*/  S2R R5, SR_CgaCtaId ;  /* 0x0000000000057919 */ /* 0x000e220000008800 */
[----:B------:R-:W-:Y:S02]  /*b460*/  MOV R2, 0x400 ;  /* 0x0000040000027802 */ /* 0x000fe40000000f00 */
[----:B------:R-:W-:Y:S02]  /*b470*/  SHF.L.U32 R4, R0, 0x1f, RZ ;  /* 0x0000001f00047819 */ /* 0x000fe400000006ff */
[----:B0-----:R-:W-:-:S05]  /*b480*/  LEA R2, R5, R2, 0x18 ;  /* 0x0000000205027211 */ /* 0x001fca00078ec0ff */
[----:B------:R-:W-:-:S04]  /*b490*/  VIADD R2, R2, 0x48 ;  /* 0x0000004802027836 */ /* 0x000fc80000000000 */
[C---:B------:R-:W-:Y:S02]  /*b4a0*/  IMAD R7, R3.reuse, 0x8, R2 ;  /* 0x0000000803077824 */ /* 0x040fe400078e0202 */
[----:B------:R-:W-:Y:S02]  /*b4b0*/  VIADD R3, R3, 0x1 ;  /* 0x0000000103037836 */ /* 0x000fe40000000000 */
[----:B------:R-:W0:Y:S03]  /*b4c0*/  SYNCS.PHASECHK.TRANS64.TRYWAIT P0, [R7+URZ], R4 ;  /* 0x00000004070075a7 */ /* 0x000e26000800017f */
[----:B------:R-:W-:-:S04]  /*b4d0*/  ISETP.NE.AND P1, PT, R3, 0x9, PT ;  /* 0x000000090300780c */ /* 0x000fc80003f25270 */
[----:B------:R-:W-:Y:S02]  /*b4e0*/  SEL R5, RZ, 0x1, P1 ;  /* 0x00000001ff057807 */ /* 0x000fe40000800000 */
[----:B------:R-:W-:Y:S02]  /*b4f0*/  SEL R3, R3, RZ, P1 ;  /* 0x000000ff03037207 */ /* 0x000fe40000800000 */
[----:B------:R-:W-:-:S03]  /*b500*/  LOP3.LUT R6, R0, R5, RZ, 0x3c, !PT ;  /* 0x0000000500067212 */ /* 0x000fc600078e3cff */
[----:B------:R-:W-:Y:S01]  /*b510*/  IMAD R8, R3, 0x8, R2 ;  /* 0x0000000803087824 */ /* 0x000fe200078e0202 */
[----:B------:R-:W-:Y:S01]  /*b520*/  SHF.L.U32 R5, R6, 0x1f, RZ ;  /* 0x0000001f06057819 */ /* 0x000fe200000006ff */
[----:B0-----:R-:W-:Y:S06]  /*b530*/  @!P0 BRA `(.L_x_313) ;  /* 0x0000000400908947 */ /* 0x001fec0003800000 */
.L_x_329:
[----:B------:R-:W1:Y:S01]  /*b540*/  SYNCS.PHASECHK.TRANS64.TRYWAIT P0, [R8+URZ], R5 ;  /* 0x00000005080075a7 */ /* 0x000e62000800017f */
[----:B------:R-:W-:-:S05]  /*b550*/  VIADD R0, R3, 0x1 ;  /* 0x0000000103007836 */ /* 0x000fca0000000000 */
[----:B------:R-:W-:-:S04]  /*b560*/  ISETP.NE.AND P1, PT, R0, 0x9, PT ;  /* 0x000000090000780c */ /* 0x000fc80003f25270 */
[----:B------:R-:W-:Y:S02]  /*b570*/  SEL R3, RZ, 0x1, P1 ;  /* 0x00000001ff037807 */ /* 0x000fe40000800000 */
[----:B0-----:R-:W-:Y:S02]  /*b580*/  SEL R7, R0, RZ, P1 ;  /* 0x000000ff00077207 */ /* 0x001fe40000800000 */
[----:B------:R-:W-:-:S03]  /*b590*/  LOP3.LUT R6, R6, R3, RZ, 0x3c, !PT ;  /* 0x0000000306067212 */ /* 0x000fc600078e3cff */
[----:B------:R-:W-:Y:S01]  /*b5a0*/  IMAD R9, R7, 0x8, R2 ;  /* 0x0000000807097824 */ /* 0x000fe200078e0202 */
[----:B------:R-:W-:Y:S01]  /*b5b0*/  SHF.L.U32 R4, R6, 0x1f, RZ ;  /* 0x0000001f06047819 */ /* 0x000fe200000006ff */
[----:B-1----:R-:W-:Y:S06]  /*b5c0*/  @!P0 BRA `(.L_x_314) ;  /* 0x0000000400808947 */ /* 0x002fec0003800000 */
.L_x_330:
[----:B------:R-:W1:Y:S01]  /*b5d0*/  SYNCS.PHASECHK.TRANS64.TRYWAIT P0, [R9+URZ], R4 ;  /* 0x00000004090075a7 */ /* 0x000e62000800017f */
[----:B------:R-:W-:-:S05]  /*b5e0*/  VIADD R0, R7, 0x1 ;  /* 0x0000000107007836 */ /* 0x000fca0000000000 */
[----:B------:R-:W-:-:S04]  /*b5f0*/  ISETP.NE.AND P1, PT, R0, 0x9, PT ;  /* 0x000000090000780c */ /* 0x000fc80003f25270 */
[----:B------:R-:W-:Y:S02]  /*b600*/  SEL R3, RZ, 0x1, P1 ;  /* 0x00000001ff037807 */ /* 0x000fe40000800000 */
[----:B------:R-:W-:Y:S02]  /*b610*/  SEL R7, R0, RZ, P1 ;  /* 0x000000ff00077207 */ /* 0x000fe40000800000 */
[----:B------:R-:W-:-:S03]  /*b620*/  LOP3.LUT R6, R6, R3, RZ, 0x3c, !PT ;  /* 0x0000000306067212 */ /* 0x000fc600078e3cff */
[----:B0-----:R-:W-:Y:S01]  /*b630*/  IMAD R8, R7, 0x8, R2 ;  /* 0x0000000807087824 */ /* 0x001fe200078e0202 */
[----:B------:R-:W-:Y:S01]  /*b640*/  SHF.L.U32 R5, R6, 0x1f, RZ ;  /* 0x0000001f06057819 */ /* 0x000fe200000006ff */
[----:B-1----:R-:W-:Y:S06]  /*b650*/  @!P0 BRA `(.L_x_315) ;  /* 0x0000000400708947 */ /* 0x002fec0003800000 */
.L_x_331:
        /* <DEDUP_REMOVED lines=9> */
.L_x_332:
        /* <DEDUP_REMOVED lines=9> */
.L_x_333:
        /* <DEDUP_REMOVED lines=9> */
.L_x_334:
[----:B------:R-:W1:Y:S01]  /*b810*/  SYNCS.PHASECHK.TRANS64.TRYWAIT P0, [R9+URZ], R4 ;  /* 0x00000004090075a7 */ /* 0x000e62000800017f */
[----:B------:R-:W-:-:S05]  /*b820*/  VIADD R0, R7, 0x1 ;  /* 0x0000000107007836 */ /* 0x000fca0000000000 */
[----:B------:R-:W-:-:S04]  /*b830*/  ISETP.NE.AND P1, PT, R0, 0x9, PT ;  /* 0x000000090000780c */ /* 0x000fc80003f25270 */
[----:B------:R-:W-:Y:S02]  /*b840*/  SEL R3, RZ, 0x1, P1 ;  /* 0x00000001ff037807 */ /* 0x000fe40000800000 */
[----:B------:R-:W-:Y:S02]  /*b850*/  SEL R7, R0, RZ, P1 ;  /* 0x000000ff00077207 */ /* 0x000fe40000800000 */
[----:B------:R-:W-:-:S03]  /*b860*/  LOP3.LUT R11, R6, R3, RZ, 0x3c, !PT ;  /* 0x00000003060b7212 */ /* 0x000fc600078e3cff */
[----:B------:R-:W-:Y:S01]  /*b870*/  IMAD R6, R7, 0x8, R2 ;  /* 0x0000000807067824 */ /* 0x000fe200078e0202 */
[----:B0-----:R-:W-:Y:S01]  /*b880*/  SHF.L.U32 R5, R11, 0x1f, RZ ;  /* 0x0000001f0b057819 */ /* 0x001fe200000006ff */
[----:B-1----:R-:W-:Y:S06]  /*b890*/  @!P0 BRA `(.L_x_319) ;  /* 0x0000000400308947 */ /* 0x002fec0003800000 */
.L_x_335:
[----:B------:R-:W1:Y:S01]  /*b8a0*/  SYNCS.PHASECHK.TRANS64.TRYWAIT P0, [R6+URZ], R5 ;  /* 0x00000005060075a7 */ /* 0x000e62000800017f */
[----:B------:R-:W-:-:S05]  /*b8b0*/  VIADD R0, R7, 0x1 ;  /* 0x0000000107007836 */ /* 0x000fca0000000000 */
[----:B------:R-:W-:-:S04]  /*b8c0*/  ISETP.NE.AND P1, PT, R0, 0x9, PT ;  /* 0x000000090000780c */ /* 0x000fc80003f25270 */
[----:B0-----:R-:W-:Y:S02]  /*b8d0*/  SEL R4, RZ, 0x1, P1 ;  /* 0x00000001ff047807 */ /* 0x001fe40000800000 */
[----:B------:R-:W-:Y:S02]  /*b8e0*/  SEL R3, R0, RZ, P1 ;  /* 0x000000ff00037207 */ /* 0x000fe40000800000 */
[----:B------:R-:W-:Y:S01]  /*b8f0*/  LOP3.LUT R0, R11, R4, RZ, 0x3c, !PT ;  /* 0x000000040b007212 */ /* 0x000fe200078e3cff */
[----:B-1----:R-:W-:Y:S06]  /*b900*/  @!P0 BRA `(.L_x_320) ;  /* 0x0000000400288947 */ /* 0x002fec0003800000 */
.L_x_336:
[----:B------:R-:W-:Y:S01]  /*b910*/  IMAD R3, R3, 0x8, R2 ;  /* 0x0000000803037824 */ /* 0x000fe200078e0202 */
[----:B------:R-:W-:-:S07]  /*b920*/  SHF.L.U32 R0, R0, 0x1f, RZ ;  /* 0x0000001f00007819 */ /* 0x000fce00000006ff */
.L_x_321:
[----:B-1----:R1:W2:Y:S02]  /*b930*/  SYNCS.PHASECHK.TRANS64.TRYWAIT P0, [R3+URZ], R0 ;  /* 0x00000000030075a7 */ /* 0x0022a4000800017f */
[----:B--2---:R-:W-:Y:S05]  /*b940*/  @!P0 NANOSLEEP.SYNCS 0x989680 ;  /* 0x009896800000895d */ /* 0x004fea0003900000 */
[----:B------:R-:W2:Y:S02]  /*b950*/  @!P0 SYNCS.PHASECHK.TRANS64 P0, [R3+URZ], R0 ;  /* 0x00000000030085a7 */ /* 0x000ea4000800007f */
[----:B--2---:R-:W-:Y:S05]  /*b960*/  @!P0 BRA `(.L_x_321) ;  /* 0xfffffffc00f08947 */ /* 0x004fea000383ffff */
.L_x_311:
[----:B------:R-:W-:Y:S05]  /*b970*/  BSYNC B0 ;  /* 0x0000000000007941 */ /* 0x000fea0003800000 */
.L_x_310:
[----:B------:R-:W-:Y:S05]  /*b980*/  EXIT ;  /* 0x000000000000794d */ /* 0x000fea0003800000 */
.L_x_22:
[----:B---3--:R3:W4:Y:S02]  /*b990*/  SYNCS.PHASECHK.TRANS64.TRYWAIT P1, [R3+URZ], R0 ;  /* 0x00000000030075a7 */ /* 0x008724000802017f */
[----:B----4-:R-:W-:Y:S05]  /*b9a0*/  @!P1 NANOSLEEP.SYNCS 0x989680 ;  /* 0x009896800000995d */ /* 0x010fea0003900000 */
[----:B------:R-:W4:Y:S02]  /*b9b0*/  @!P1 SYNCS.PHASECHK.TRANS64 P1, [R3+URZ], R0 ;  /* 0x00000000030095a7 */ /* 0x000f24000802007f */
[----:B----4-:R-:W-:Y:S05]  /*b9c0*/  @!P1 BRA `(.L_x_22) ;  /* 0xfffffffc00f09947 */ /* 0x010fea000383ffff */
[----:B------:R-:W-:Y:S05]  /*b9d0*/  BRA `(.L_x_21) ;  /* 0xffffff5800e87947 */ /* 0x000fea000383ffff */
.L_x_27:
[----:B-1----:R1:W2:Y:S02]  /*b9e0*/  SYNCS.PHASECHK.TRANS64.TRYWAIT P1, [R5+URZ], R4 ;  /* 0x00000004050075a7 */ /* 0x0022a4000802017f */
[----:B--2---:R-:W-:Y:S05]  /*b9f0*/  @!P1 NANOSLEEP.SYNCS 0x989680 ;  /* 0x009896800000995d */ /* 0x004fea0003900000 */
[----:B------:R-:W2:Y:S02]  /*ba00*/  @!P1 SYNCS.PHASECHK.TRANS64 P1, [R5+URZ], R4 ;  /* 0x00000004050095a7 */ /* 0x000ea4000802007f */
[----:B--2---:R-:W-:Y:S05]  /*ba10*/  @!P1 BRA `(.L_x_27) ;  /* 0xfffffffc00f09947 */ /* 0x004fea000383ffff */
[----:B------:R-:W-:Y:S05]  /*ba20*/  BRA `(.L_x_26) ;  /* 0xffffff5c009c7947 */ /* 0x000fea000383ffff */
.L_x_298:
[----:B------:R-:W-:Y:S01]  /*ba30*/  BSSY B1, `(.L_x_322) ;  /* 0x0000006000017945 */ /* 0x000fe20003800000 */
[----:B------:R-:W-:-:S07]  /*ba40*/  IMAD.MOV.U32 R15, RZ, RZ, -0x1 ;  /* 0xffffffffff0f7424 */ /* 0x000fce00078e00ff */
[----:B------:R-:W-:Y:S05]  /*ba50*/  WARPSYNC.COLLECTIVE R15, `(.L_x_323) ;  /* 0x000000000f0c7348 */ /* 0x000fea0003c00000 */
[----:B------:R-:W-:Y:S02]  /*ba60*/  ELECT P6, UR62, PT ;  /* 0x00000000003e782f */ /* 0x000fe400038c0000 */
[----:B------:R-:W-:Y:S01]  /*ba70*/  MOV R14, UR62 ;  /* 0x0000003e000e7c02 */ /* 0x000fe20008000f00 */
[----:B------:R-:W-:Y:S10]  /*ba80*/  ENDCOLLECTIVE ;  /* 0x000000000000791b */ /* 0x000ff40003800000 */
.L_x_323:
[----:B------:R-:W-:Y:S05]  /*ba90*/  BSYNC B1 ;  /* 0x0000000000017941 */ /* 0x000fea0003800000 */
.L_x_322:
[----:B------:R-:W-:Y:S05]  /*baa0*/  BRA `(.L_x_324) ;  /* 0xffffffec00847947 */ /* 0x000fea000383ffff */
.L_x_301:
[----:B0-----:R0:W1:Y:S02]  /*bab0*/  SYNCS.PHASECHK.TRANS64.TRYWAIT P0, [R20+URZ+0x48], R7 ;  /* 0x00004807140075a7 */ /* 0x001064000800017f */
[----:B-1----:R-:W-:Y:S05]  /*bac0*/  @!P0 NANOSLEEP.SYNCS 0x989680 ;  /* 0x009896800000895d */ /* 0x002fea0003900000 */
[----:B------:R-:W1:Y:S02]  /*bad0*/  @!P0 SYNCS.PHASECHK.TRANS64 P0, [R20+URZ+0x48], R7 ;  /* 0x00004807140085a7 */ /* 0x000e64000800007f */
[----:B-1----:R-:W-:Y:S05]  /*bae0*/  @!P0 BRA `(.L_x_301) ;  /* 0xfffffffc00f08947 */ /* 0x002fea000383ffff */
[----:B------:R-:W-:Y:S05]  /*baf0*/  BRA `(.L_x_325) ;  /* 0xffffffec00c47947 */ /* 0x000fea000383ffff */
.L_x_309:
[----:B------:R-:W-:Y:S01]  /*bb00*/  BSSY B0, `(.L_x_326) ;  /* 0x0000006000007945 */ /* 0x000fe20003800000 */
[----:B------:R-:W-:-:S07]  /*bb10*/  IMAD.MOV.U32 R15, RZ, RZ, -0x1 ;  /* 0xffffffffff0f7424 */ /* 0x000fce00078e00ff */
[----:B------:R-:W-:Y:S05]  /*bb20*/  WARPSYNC.COLLECTIVE R15, `(.L_x_327) ;  /* 0x000000000f0c7348 */ /* 0x000fea0003c00000 */
[----:B------:R-:W-:Y:S02]  /*bb30*/  ELECT P6, UR62, PT ;  /* 0x00000000003e782f */ /* 0x000fe400038c0000 */
[----:B------:R-:W-:Y:S01]  /*bb40*/  MOV R14, UR62 ;  /* 0x0000003e000e7c02 */ /* 0x000fe20008000f00 */
[----:B------:R-:W-:Y:S10]  /*bb50*/  ENDCOLLECTIVE ;  /* 0x000000000000791b */ /* 0x000ff40003800000 */
.L_x_327:
[----:B------:R-:W-:Y:S05]  /*bb60*/  BSYNC B0 ;  /* 0x0000000000007941 */ /* 0x000fea0003800000 */
.L_x_326:
[----:B------:R-:W-:Y:S05]  /*bb70*/  BRA `(.L_x_328) ;  /* 0xfffffff8001c7947 */ /* 0x000fea000383ffff */
.L_x_313:
[----:B0-----:R0:W1:Y:S02]  /*bb80*/  SYNCS.PHASECHK.TRANS64.TRYWAIT P0, [R7+URZ], R4 ;  /* 0x00000004070075a7 */ /* 0x001064000800017f */
[----:B-1----:R-:W-:Y:S05]  /*bb90*/  @!P0 NANOSLEEP.SYNCS 0x989680 ;  /* 0x009896800000895d */ /* 0x002fea0003900000 */
[----:B------:R-:W1:Y:S02]  /*bba0*/  @!P0 SYNCS.PHASECHK.TRANS64 P0, [R7+URZ], R4 ;  /* 0x00000004070085a7 */ /* 0x000e64000800007f */
[----:B-1----:R-:W-:Y:S05]  /*bbb0*/  @!P0 BRA `(.L_x_313) ;  /* 0xfffffffc00f08947 */ /* 0x002fea000383ffff */
[----:B------:R-:W-:Y:S05]  /*bbc0*/  BRA `(.L_x_329) ;  /* 0xfffffff8005c7947 */ /* 0x000fea000383ffff */
.L_x_314:
[----:B0-----:R0:W1:Y:S02]  /*bbd0*/  SYNCS.PHASECHK.TRANS64.TRYWAIT P0, [R8+URZ], R5 ;  /* 0x00000005080075a7 */ /* 0x001064000800017f */
[----:B-1----:R-:W-:Y:S05]  /*bbe0*/  @!P0 NANOSLEEP.SYNCS 0x989680 ;  /* 0x009896800000895d */ /* 0x002fea0003900000 */
[----:B------:R-:W1:Y:S02]  /*bbf0*/  @!P0 SYNCS.PHASECHK.TRANS64 P0, [R8+URZ], R5 ;  /* 0x00000005080085a7 */ /* 0x000e64000800007f */
[----:B-1----:R-:W-:Y:S05]  /*bc00*/  @!P0 BRA `(.L_x_314) ;  /* 0xfffffffc00f08947 */ /* 0x002fea000383ffff */
[----:B------:R-:W-:Y:S05]  /*bc10*/  BRA `(.L_x_330) ;  /* 0xfffffff8006c7947 */ /* 0x000fea000383ffff */
.L_x_315:
[----:B0-----:R0:W1:Y:S02]  /*bc20*/  SYNCS.PHASECHK.TRANS64.TRYWAIT P0, [R9+URZ], R4 ;  /* 0x00000004090075a7 */ /* 0x001064000800017f */
[----:B-1----:R-:W-:Y:S05]  /*bc30*/  @!P0 NANOSLEEP.SYNCS 0x989680 ;  /* 0x009896800000895d */ /* 0x002fea0003900000 */
[----:B------:R-:W1:Y:S02]  /*bc40*/  @!P0 SYNCS.PHASECHK.TRANS64 P0, [R9+URZ], R4 ;  /* 0x00000004090085a7 */ /* 0x000e64000800007f */
[----:B-1----:R-:W-:Y:S05]  /*bc50*/  @!P0 BRA `(.L_x_315) ;  /* 0xfffffffc00f08947 */ /* 0x002fea000383ffff */
[----:B------:R-:W-:Y:S05]  /*bc60*/  BRA `(.L_x_331) ;  /* 0xfffffff8007c7947 */ /* 0x000fea000383ffff */
.L_x_316:
[----:B0-----:R0:W1:Y:S02]  /*bc70*/  SYNCS.PHASECHK.TRANS64.TRYWAIT P0, [R8+URZ], R5 ;  /* 0x00000005080075a7 */ /* 0x001064000800017f */
[----:B-1----:R-:W-:Y:S05]  /*bc80*/  @!P0 NANOSLEEP.SYNCS 0x989680 ;  /* 0x009896800000895d */ /* 0x002fea0003900000 */
[----:B------:R-:W1:Y:S02]  /*bc90*/  @!P0 SYNCS.PHASECHK.TRANS64 P0, [R8+URZ], R5 ;  /* 0x00000005080085a7 */ /* 0x000e64000800007f */
[----:B-1----:R-:W-:Y:S05]  /*bca0*/  @!P0 BRA `(.L_x_316) ;  /* 0xfffffffc00f08947 */ /* 0x002fea000383ffff */
[----:B------:R-:W-:Y:S05]  /*bcb0*/  BRA `(.L_x_332) ;  /* 0xfffffff8008c7947 */ /* 0x000fea000383ffff */
.L_x_317:
[----:B0-----:R0:W1:Y:S02]  /*bcc0*/  SYNCS.PHASECHK.TRANS64.TRYWAIT P0, [R9+URZ], R4 ;  /* 0x00000004090075a7 */ /* 0x001064000800017f */
[----:B-1----:R-:W-:Y:S05]  /*bcd0*/  @!P0 NANOSLEEP.SYNCS 0x989680 ;  /* 0x009896800000895d */ /* 0x002fea0003900000 */
[----:B------:R-:W1:Y:S02]  /*bce0*/  @!P0 SYNCS.PHASECHK.TRANS64 P0, [R9+URZ], R4 ;  /* 0x00000004090085a7 */ /* 0x000e64000800007f */
[----:B-1----:R-:W-:Y:S05]  /*bcf0*/  @!P0 BRA `(.L_x_317) ;  /* 0xfffffffc00f08947 */ /* 0x002fea000383ffff */
[----:B------:R-:W-:Y:S05]  /*bd00*/  BRA `(.L_x_333) ;  /* 0xfffffff8009c7947 */ /* 0x000fea000383ffff */
.L_x_318:
[----:B0-----:R0:W1:Y:S02]  /*bd10*/  SYNCS.PHASECHK.TRANS64.TRYWAIT P0, [R8+URZ], R5 ;  /* 0x00000005080075a7 */ /* 0x001064000800017f */
[----:B-1----:R-:W-:Y:S05]  /*bd20*/  @!P0 NANOSLEEP.SYNCS 0x989680 ;  /* 0x009896800000895d */ /* 0x002fea0003900000 */
[----:B------:R-:W1:Y:S02]  /*bd30*/  @!P0 SYNCS.PHASECHK.TRANS64 P0, [R8+URZ], R5 ;  /* 0x00000005080085a7 */ /* 0x000e64000800007f */
[----:B-1----:R-:W-:Y:S05]  /*bd40*/  @!P0 BRA `(.L_x_318) ;  /* 0xfffffffc00f08947 */ /* 0x002fea000383ffff */
[----:B------:R-:W-:Y:S05]  /*bd50*/  BRA `(.L_x_334) ;  /* 0xfffffff800ac7947 */ /* 0x000fea000383ffff */
.L_x_319:
[----:B0-----:R0:W1:Y:S02]  /*bd60*/  SYNCS.PHASECHK.TRANS64.TRYWAIT P0, [R9+URZ], R4 ;  /* 0x00000004090075a7 */ /* 0x001064000800017f */
[----:B-1----:R-:W-:Y:S05]  /*bd70*/  @!P0 NANOSLEEP.SYNCS 0x989680 ;  /* 0x009896800000895d */ /* 0x002fea0003900000 */
[----:B------:R-:W1:Y:S02]  /*bd80*/  @!P0 SYNCS.PHASECHK.TRANS64 P0, [R9+URZ], R4 ;  /* 0x00000004090085a7 */ /* 0x000e64000800007f */
[----:B-1----:R-:W-:Y:S05]  /*bd90*/  @!P0 BRA `(.L_x_319) ;  /* 0xfffffffc00f08947 */ /* 0x002fea000383ffff */
[----:B------:R-:W-:Y:S05]  /*bda0*/  BRA `(.L_x_335) ;  /* 0xfffffff800bc7947 */ /* 0x000fea000383ffff */
.L_x_320:
[----:B0-----:R0:W1:Y:S02]  /*bdb0*/  SYNCS.PHASECHK.TRANS64.TRYWAIT P0, [R6+URZ], R5 ;  /* 0x00000005060075a7 */ /* 0x001064000800017f */
[----:B-1----:R-:W-:Y:S05]  /*bdc0*/  @!P0 NANOSLEEP.SYNCS 0x989680 ;  /* 0x009896800000895d */ /* 0x002fea0003900000 */
[----:B------:R-:W1:Y:S02]  /*bdd0*/  @!P0 SYNCS.PHASECHK.TRANS64 P0, [R6+URZ], R5 ;  /* 0x00000005060085a7 */ /* 0x000e64000800007f */
[----:B-1----:R-:W-:Y:S05]  /*bde0*/  @!P0 BRA `(.L_x_320) ;  /* 0xfffffffc00f08947 */ /* 0x002fea000383ffff */
[----:B------:R-:W-:Y:S05]  /*bdf0*/  BRA `(.L_x_336) ;  /* 0xfffffff800c47947 */ /* 0x000fea000383ffff */
.L_x_337:
[----:B------:R-:W-:-:S00]  /*be00*/  BRA `(.L_x_337) ;  /* 0xfffffffc00fc7947 */ /* 0x000fc0000383ffff */
[----:B------:R-:W-:-:S00]  /*be10*/  NOP ;  /* 0x0000000000007918 */ /* 0x000fc00000000000 */
        /* <DEDUP_REMOVED lines=14> */
.L_x_338:


//--------------------- .nv.global.init           --------------------------
	.section	.nv.global.init,"aw",@progbits
.nv.global.init:
	.type		$str$22,@object
	.size		$str$22,($str$23 - $str$22)
$str$22:
        /*0000*/ 	.byte	0x6b, 0x5f, 0x74, 0x69, 0x6c, 0x65, 0x5f, 0x63, 0x6f, 0x75, 0x6e, 0x74, 0x20, 0x3e, 0x3d, 0x20
        /*0010*/ 	.byte	0x31, 0x00
	.type		$str$23,@object
	.size		$str$23,(__unnamed_1 - $str$23)
$str$23:
        /*0012*/ 	.byte	0x2f, 0x74, 0x6d, 0x70, 0x2f, 0x63, 0x75, 0x74, 0x6c, 0x61, 0x73, 0x73, 0x5f, 0x73, 0x77, 0x65
        /*0022*/ 	.byte	0x65, 0x70, 0x5f, 0x73, 0x72, 0x63, 0x2f, 0x69, 0x6e, 0x63, 0x6c, 0x75, 0x64, 0x65, 0x2f, 0x63
        /*0032*/ 	.byte	0x75, 0x74, 0x6c, 0x61, 0x73, 0x73, 0x2f, 0x67, 0x65, 0x6d, 0x6d, 0x2f, 0x63, 0x6f, 0x6c, 0x6c
        /*0042*/ 	.byte	0x65, 0x63, 0x74, 0x69, 0x76, 0x65, 0x2f, 0x73, 0x6d, 0x39, 0x30, 0x5f, 0x6d, 0x6d, 0x61, 0x5f
        /*0052*/ 	.byte	0x74, 0x6d, 0x61, 0x5f, 0x67, 0x6d, 0x6d, 0x61, 0x5f, 0x73, 0x73, 0x5f, 0x77, 0x61, 0x72, 0x70
        /*0062*/ 	.byte	0x73, 0x70, 0x65, 0x63, 0x69, 0x61, 0x6c, 0x69, 0x7a, 0x65, 0x64, 0x2e, 0x68, 0x70, 0x70, 0x00
	.type		__unnamed_1,@object
	.size		__unnamed_1,(.L_0 - __unnamed_1)
__unnamed_1:
        /*0072*/ 	.byte	0x76, 0x6f, 0x69, 0x64, 0x20, 0x63, 0x75, 0x74, 0x6c, 0x61, 0x73, 0x73, 0x3a, 0x3a, 0x67, 0x65
        /* <DEDUP_REMOVED lines=181> */
.L_0:


//--------------------- .nv.shared._ZN7cutlass13device_kernelINS_4gemm6kernel13GemmUniversalIN4cute5tupleIJiiiiEEENS1_10collective13CollectiveMmaINS1_34MainloopSm90TmaGmmaWarpSpecializedILi9ENS5_IJNS4_1CILi1EEENSA_ILi2EEESB_EEENS1_35KernelTmaWarpSpecializedCooperativeEEENS5_IJNSA_ILi128EEENSA_ILi256EEENSA_ILi32EEEEEENS_10bfloat16_tENS5_IJlSB_lEEESK_SL_NS4_8TiledMMAINS4_8MMA_AtomIJNS4_4SM904GMMA28MMA_64x256x16_F32BF16BF16_SSILNSP_5MajorE0ELSR_0ELNSP_7ScaleInE1ELSS_1EEEEEENS4_6LayoutINS5_IJSC_SB_SB_EEENS5_IJSB_NSA_ILi0EEESX_EEEEENS5_IJNS4_10UnderscoreES10_S10_EEEEENS4_23SM90_TMA_LOAD_MULTICASTENS4_14ComposedLayoutINS4_7SwizzleILi2ELi4ELi3EEENS4_18smem_ptr_flag_bitsILi16EEENSV_INS5_IJNSA_ILi8EEESI_EEENS5_IJSI_SB_EEEEEEEvNS4_8identityENS4_13SM90_TMA_LOADES1D_vS1E_EENS_8epilogue10collective6detail29Sm90TmaWarpSpecializedAdapterINS1I_15DefaultEpilogueISK_SL_SL_NS1H_6thread17LinearCombinationISK_Li1EffLNS1M_9ScaleType4KindE0ELNS_15FloatRoundStyleE2ESK_EENS1_15EpilogueDefaultEEEEEvvEEEEvNT_6ParamsE --------------------------
	.section	.nv.shared._ZN7cutlass13device_kernelINS_4gemm6kernel13GemmUniversalIN4cute5tupleIJiiiiEEENS1_10collective13CollectiveMmaINS1_34MainloopSm90TmaGmmaWarpSpecializedILi9ENS5_IJNS4_1CILi1EEENSA_ILi2EEESB_EEENS1_35KernelTmaWarpSpecializedCooperativeEEENS5_IJNSA_ILi128EEENSA_ILi256EEENSA_ILi32EEEEEENS_10bfloat16_tENS5_IJlSB_lEEESK_SL_NS4_8TiledMMAINS4_8MMA_AtomIJNS4_4SM904GMMA28MMA_64x256x16_F32BF16BF16_SSILNSP_5MajorE0ELSR_0ELNSP_7ScaleInE1ELSS_1EEEEEENS4_6LayoutINS5_IJSC_SB_SB_EEENS5_IJSB_NSA_ILi0EEESX_EEEEENS5_IJNS4_10UnderscoreES10_S10_EEEEENS4_23SM90_TMA_LOAD_MULTICASTENS4_14ComposedLayoutINS4_7SwizzleILi2ELi4ELi3EEENS4_18smem_ptr_flag_bitsILi16EEENSV_INS5_IJNSA_ILi8EEESI_EEENS5_IJSI_SB_EEEEEEEvNS4_8identityENS4_13SM90_TMA_LOADES1D_vS1E_EENS_8epilogue10collective6detail29Sm90TmaWarpSpecializedAdapterINS1I_15DefaultEpilogueISK_SL_SL_NS1H_6thread17LinearCombinationISK_Li1EffLNS1M_9ScaleType4KindE0ELNS_15FloatRoundStyleE2ESK_EENS1_15EpilogueDefaultEEEEEvvEEEEvNT_6ParamsE,"aw",@nobits
	.sectionflags	@""
	.align	16
	.zero		1024


//--------------------- .nv.shared.reserved.0     --------------------------
	.section	.nv.shared.reserved.0,"aw",@nobits
	.weak		__nv_reservedSMEM_offset_0_alias
	.size		__nv_reservedSMEM_offset_0_alias, 0, 0
	.other		__nv_reservedSMEM_offset_0_alias,@"STO_CUDA_RESERVED_SHARED STV_DEFAULT"
__nv_reservedSMEM_offset_0_alias:
	.zero		0


//--------------------- .nv.global                --------------------------
	.section	.nv.global,"aw",@nobits
.nv.global:
	.type		_ZN39_INTERNAL_6f498707_4_k_cu_08f493b9_27114cute1_E,@object
	.size		_ZN39_INTERNAL_6f498707_4_k_cu_08f493b9_27114cute1_E,(_ZN39_INTERNAL_6f498707_4_k_cu_08f493b9_27114cuda3std3__45__cpo6cbeginE - _ZN39_INTERNAL_6f498707_4_k_cu_08f493b9_27114cute1_E)
_ZN39_INTERNAL_6f498707_4_k_cu_08f493b9_27114cute1_E:
	.zero		1
	.type		_ZN39_INTERNAL_6f498707_4_k_cu_08f493b9_27114cuda3std3__45__cpo6cbeginE,@object
	.size		_ZN39_INTERNAL_6f498707_4_k_cu_08f493b9_27114cuda3std3__45__cpo6cbeginE,(_ZN39_INTERNAL_6f498707_4_k_cu_08f493b9_27114cuda3std3__48in_placeE - _ZN39_INTERNAL_6f498707_4_k_cu_08f493b9_27114cuda3std3__45__cpo6cbeginE)
_ZN39_INTERNAL_6f498707_4_k_cu_08f493b9_27114cuda3std3__45__cpo6cbeginE:
	.zero		1
	.type		_ZN39_INTERNAL_6f498707_4_k_cu_08f493b9_27114cuda3std3__48in_placeE,@object
	.size		_ZN39_INTERNAL_6f498707_4_k_cu_08f493b9_27114cuda3std3__48in_placeE,(_ZN39_INTERNAL_6f498707_4_k_cu_08f493b9_27114cuda3std6ranges3__45__cpo9iter_moveE - _ZN39_INTERNAL_6f498707_4_k_cu_08f493b9_27114cuda3std3__48in_placeE)
_ZN39_INTERNAL_6f498707_4_k_cu_08f493b9_27114cuda3std3__48in_placeE:
	.zero		1
	.type		_ZN39_INTERNAL_6f498707_4_k_cu_08f493b9_27114cuda3std6ranges3__45__cpo9iter_moveE,@object
	.size		_ZN39_INTERNAL_6f498707_4_k_cu_08f493b9_27114cuda3std6ranges3__45__cpo9iter_moveE,(_ZN39_INTERNAL_6f498707_4_k_cu_08f493b9_27114cuda3std3__45__cpo5beginE - _ZN39_INTERNAL_6f498707_4_k_cu_08f493b9_27114cuda3std6ranges3__45__cpo9iter_moveE)
_ZN39_INTERNAL_6f498707_4_k_cu_08f493b9_27114cuda3std6ranges3__45__cpo9iter_moveE:
	.zero		1
	.type		_ZN39_INTERNAL_6f498707_4_k_cu_08f493b9_27114cuda3std3__45__cpo5beginE,@object
	.size		_ZN39_INTERNAL_6f498707_4_k_cu_08f493b9_27114cuda3std3__45__cpo5beginE,(_ZN39_INTERNAL_6f498707_4_k_cu_08f493b9_27114cuda3std3__441_GLOBAL__N__6f498707_4_k_cu_08f493b9_27116ignoreE - _ZN39_INTERNAL_6f498707_4_k_cu_08f493b9_27114cuda3std3__45__cpo5beginE)
_ZN39_INTERNAL_6f498707_4_k_cu_08f493b9_27114cuda3std3__45__cpo5beginE:
	.zero		1
	.type		_ZN39_INTERNAL_6f498707_4_k_cu_08f493b9_27114cuda3std3__441_GLOBAL__N__6f498707_4_k_cu_08f493b9_27116ignoreE,@object
	.size		_ZN39_INTERNAL_6f498707_4_k_cu_08f493b9_27114cuda3std3__441_GLOBAL__N__6f498707_4_k_cu_08f493b9_27116ignoreE,(_ZN39_INTERNAL_6f498707_4_k_cu_08f493b9_27114cute7productE - _ZN39_INTERNAL_6f498707_4_k_cu_08f493b9_27114cuda3std3__441_GLOBAL__N__6f498707_4_k_cu_08f493b9_27116ignoreE)
_ZN39_INTERNAL_6f498707_4_k_cu_08f493b9_27114cuda3std3__441_GLOBAL__N__6f498707_4_k_cu_08f493b9_27116ignoreE:
	.zero		1
	.type		_ZN39_INTERNAL_6f498707_4_k_cu_08f493b9_27114cute7productE,@object
	.size		_ZN39_INTERNAL_6f498707_4_k_cu_08f493b9_27114cute7productE,(_ZN39_INTERNAL_6f498707_4_k_cu_08f493b9_27114cuda3std3__45__cpo3endE - _ZN39_INTERNAL_6f498707_4_k_cu_08f493b9_27114cute7productE)
_ZN39_INTERNAL_6f498707_4_k_cu_08f493b9_27114cute7productE:
	.zero		1
	.type		_ZN39_INTERNAL_6f498707_4_k_cu_08f493b9_27114cuda3std3__45__cpo3endE,@object
	.size		_ZN39_INTERNAL_6f498707_4_k_cu_08f493b9_27114cuda3std3__45__cpo3endE,(_ZN39_INTERNAL_6f498707_4_k_cu_08f493b9_27114cuda3std3__419piecewise_constructE - _ZN39_INTERNAL_6f498707_4_k_cu_08f493b9_27114cuda3std3__45__cpo3endE)
_ZN39_INTERNAL_6f498707_4_k_cu_08f493b9_27114cuda3std3__45__cpo3endE:
	.zero		1
	.type		_ZN39_INTERNAL_6f498707_4_k_cu_08f493b9_27114cuda3std3__419piecewise_constructE,@object
	.size		_ZN39_INTERNAL_6f498707_4_k_cu_08f493b9_27114cuda3std3__419piecewise_constructE,(_ZN39_INTERNAL_6f498707_4_k_cu_08f493b9_27114cuda3std3__45__cpo4cendE - _ZN39_INTERNAL_6f498707_4_k_cu_08f493b9_27114cuda3std3__419piecewise_constructE)
_ZN39_INTERNAL_6f498707_4_k_cu_08f493b9_27114cuda3std3__419piecewise_constructE:
	.zero		1
	.type		_ZN39_INTERNAL_6f498707_4_k_cu_08f493b9_27114cuda3std3__45__cpo4cendE,@object
	.size		_ZN39_INTERNAL_6f498707_4_k_cu_08f493b9_27114cuda3std3__45__cpo4cendE,(_ZN39_INTERNAL_6f498707_4_k_cu_08f493b9_27114cuda3std6ranges3__45__cpo4swapE - _ZN39_INTERNAL_6f498707_4_k_cu_08f493b9_27114cuda3std3__45__cpo4cendE)
_ZN39_INTERNAL_6f498707_4_k_cu_08f493b9_27114cuda3std3__45__cpo4cendE:
	.zero		1
	.type		_ZN39_INTERNAL_6f498707_4_k_cu_08f493b9_27114cuda3std6ranges3__45__cpo4swapE,@object
	.size		_ZN39_INTERNAL_6f498707_4_k_cu_08f493b9_27114cuda3std6ranges3__45__cpo4swapE,(.L_8 - _ZN39_INTERNAL_6f498707_4_k_cu_08f493b9_27114cuda3std6ranges3__45__cpo4swapE)
_ZN39_INTERNAL_6f498707_4_k_cu_08f493b9_27114cuda3std6ranges3__45__cpo4swapE:
	.zero		1
.L_8:


//--------------------- .nv.constant0._ZN7cutlass13device_kernelINS_4gemm6kernel13GemmUniversalIN4cute5tupleIJiiiiEEENS1_10collective13CollectiveMmaINS1_34MainloopSm90TmaGmmaWarpSpecializedILi9ENS5_IJNS4_1CILi1EEENSA_ILi2EEESB_EEENS1_35KernelTmaWarpSpecializedCooperativeEEENS5_IJNSA_ILi128EEENSA_ILi256EEENSA_ILi32EEEEEENS_10bfloat16_tENS5_IJlSB_lEEESK_SL_NS4_8TiledMMAINS4_8MMA_AtomIJNS4_4SM904GMMA28MMA_64x256x16_F32BF16BF16_SSILNSP_5MajorE0ELSR_0ELNSP_7ScaleInE1ELSS_1EEEEEENS4_6LayoutINS5_IJSC_SB_SB_EEENS5_IJSB_NSA_ILi0EEESX_EEEEENS5_IJNS4_10UnderscoreES10_S10_EEEEENS4_23SM90_TMA_LOAD_MULTICASTENS4_14ComposedLayoutINS4_7SwizzleILi2ELi4ELi3EEENS4_18smem_ptr_flag_bitsILi16EEENSV_INS5_IJNSA_ILi8EEESI_EEENS5_IJSI_SB_EEEEEEEvNS4_8identityENS4_13SM90_TMA_LOADES1D_vS1E_EENS_8epilogue10collective6detail29Sm90TmaWarpSpecializedAdapterINS1I_15DefaultEpilogueISK_SL_SL_NS1H_6thread17LinearCombinationISK_Li1EffLNS1M_9ScaleType4KindE0ELNS_15FloatRoundStyleE2ESK_EENS1_15EpilogueDefaultEEEEEvvEEEEvNT_6ParamsE --------------------------
	.section	.nv.constant0._ZN7cutlass13device_kernelINS_4gemm6kernel13GemmUniversalIN4cute5tupleIJiiiiEEENS1_10collective13CollectiveMmaINS1_34MainloopSm90TmaGmmaWarpSpecializedILi9ENS5_IJNS4_1CILi1EEENSA_ILi2EEESB_EEENS1_35KernelTmaWarpSpecializedCooperativeEEENS5_IJNSA_ILi128EEENSA_ILi256EEENSA_ILi32EEEEEENS_10bfloat16_tENS5_IJlSB_lEEESK_SL_NS4_8TiledMMAINS4_8MMA_AtomIJNS4_4SM904GMMA28MMA_64x256x16_F32BF16BF16_SSILNSP_5MajorE0ELSR_0ELNSP_7ScaleInE1ELSS_1EEEEEENS4_6LayoutINS5_IJSC_SB_SB_EEENS5_IJSB_NSA_ILi0EEESX_EEEEENS5_IJNS4_10UnderscoreES10_S10_EEEEENS4_23SM90_TMA_LOAD_MULTICASTENS4_14ComposedLayoutINS4_7SwizzleILi2ELi4ELi3EEENS4_18smem_ptr_flag_bitsILi16EEENSV_INS5_IJNSA_ILi8EEESI_EEENS5_IJSI_SB_EEEEEEEvNS4_8identityENS4_13SM90_TMA_LOADES1D_vS1E_EENS_8epilogue10collective6detail29Sm90TmaWarpSpecializedAdapterINS1I_15DefaultEpilogueISK_SL_SL_NS1H_6thread17LinearCombinationISK_Li1EffLNS1M_9ScaleType4KindE0ELNS_15FloatRoundStyleE2ESK_EENS1_15EpilogueDefaultEEEEEvvEEEEvNT_6ParamsE,"a",@progbits
	.sectionflags	@""
	.align	4
.nv.constant0._ZN7cutlass13device_kernelINS_4gemm6kernel13GemmUniversalIN4cute5tupleIJiiiiEEENS1_10collective13CollectiveMmaINS1_34MainloopSm90TmaGmmaWarpSpecializedILi9ENS5_IJNS4_1CILi1EEENSA_ILi2EEESB_EEENS1_35KernelTmaWarpSpecializedCooperativeEEENS5_IJNSA_ILi128EEENSA_ILi256EEENSA_ILi32EEEEEENS_10bfloat16_tENS5_IJlSB_lEEESK_SL_NS4_8TiledMMAINS4_8MMA_AtomIJNS4_4SM904GMMA28MMA_64x256x16_F32BF16BF16_SSILNSP_5MajorE0ELSR_0ELNSP_7ScaleInE1ELSS_1EEEEEENS4_6LayoutINS5_IJSC_SB_SB_EEENS5_IJSB_NSA_ILi0EEESX_EEEEENS5_IJNS4_10UnderscoreES10_S10_EEEEENS4_23SM90_TMA_LOAD_MULTICASTENS4_14ComposedLayoutINS4_7SwizzleILi2ELi4ELi3EEENS4_18smem_ptr_flag_bitsILi16EEENSV_INS5_IJNSA_ILi8EEESI_EEENS5_IJSI_SB_EEEEEEEvNS4_8identityENS4_13SM90_TMA_LOADES1D_vS1E_EENS_8epilogue10collective6detail29Sm90TmaWarpSpecializedAdapterINS1I_15DefaultEpilogueISK_SL_SL_NS1H_6thread17LinearCombinationISK_Li1EffLNS1M_9ScaleType4KindE0ELNS_15FloatRoundStyleE2ESK_EENS1_15EpilogueDefaultEEEEEvvEEEEvNT_6ParamsE:
	.zero		1664


//--------------------- SYMBOLS --------------------------

	.type		.nv.reservedSmem.offset0,@object
	.size		.nv.reservedSmem.offset0,0x4
	.type		__assertfail,@function
